// auto-generated by cutlass_sweep.epilogue — config: {"arch": "sm_100", "cluster_m": 2, "cluster_n": 1, "dtype": "bf16", "fusion": "relu", "tile_k": 64, "tile_m": 128, "tile_n": 64}
#include "cutlass/cutlass.h"
#include "cutlass/gemm/collective/collective_builder.hpp"
#include "cutlass/gemm/device/gemm_universal_adapter.h"
#include "cutlass/gemm/kernel/gemm_universal.hpp"
#include "cutlass/epilogue/collective/collective_builder.hpp"
#include "cutlass/epilogue/fusion/operations.hpp"
#include "cutlass/epilogue/thread/activation.h"

using Elem = cutlass::bfloat16_t;
using Acc  = float;
using TileShape    = cute::Shape<cute::_128, cute::_64, cute::_64>;
using ClusterShape = cute::Shape<cute::_2, cute::_1, cute::_1>;
using FusionOp     = cutlass::epilogue::fusion::LinCombEltAct<cutlass::epilogue::thread::ReLU, Elem, Acc>;

using CollectiveEpilogue = typename cutlass::epilogue::collective::CollectiveBuilder<
    cutlass::arch::Sm100, cutlass::arch::OpClassTensorOp,
    TileShape, ClusterShape,
    cutlass::epilogue::collective::EpilogueTileAuto,
    Acc, Acc,
    Elem, cutlass::layout::RowMajor, 128 / cutlass::sizeof_bits<Elem>::value,
    Elem, cutlass::layout::RowMajor, 128 / cutlass::sizeof_bits<Elem>::value,
    cutlass::epilogue::collective::EpilogueScheduleAuto,
    FusionOp
  >::CollectiveOp;

using CollectiveMainloop = typename cutlass::gemm::collective::CollectiveBuilder<
    cutlass::arch::Sm100, cutlass::arch::OpClassTensorOp,
    Elem, cutlass::layout::RowMajor, 128 / cutlass::sizeof_bits<Elem>::value,
    Elem, cutlass::layout::ColumnMajor, 128 / cutlass::sizeof_bits<Elem>::value,
    Acc,
    TileShape, ClusterShape,
    cutlass::gemm::collective::StageCountAutoCarveout<
        static_cast<int>(sizeof(typename CollectiveEpilogue::SharedStorage))>,
    cutlass::gemm::collective::KernelScheduleAuto
  >::CollectiveOp;

using GemmKernel = cutlass::gemm::kernel::GemmUniversal<
    cute::Shape<int,int,int,int>, CollectiveMainloop, CollectiveEpilogue>;
using Gemm = cutlass::gemm::device::GemmUniversalAdapter<GemmKernel>;

auto* _anchor = &cutlass::device_kernel<GemmKernel>;


// ===== COMPILED SASS (sm_100a) =====

	.target	sm_100a

	.elftype	@"ET_EXEC"


//--------------------- .note.nv.tkinfo           --------------------------
	.section	.note.nv.tkinfo,"",@"SHT_NOTE"
	.sectionflags	@"SHF_NOTE_NV_TKINFO"
	.tkinfo
        /*0018*/ 	.word	0x00000002
        /*0030*/ 	.string	""
        /*0030*/ 	.string	"ptxas"
        /*0030*/ 	.string	"Cuda compilation tools, release 13.0, V13.0.88"
        /*0030*/ 	.string	"Build cuda_13.0.r13.0/compiler.36424714_0"
        /*0030*/ 	.string	"-arch sm_100a -m 64 "



//--------------------- .note.nv.cuinfo           --------------------------
	.section	.note.nv.cuinfo,"",@"SHT_NOTE"
	.sectionflags	@"SHF_NOTE_NV_CUINFO"
        /*0018*/ 	.short	0x0002
        /*001a*/ 	.short	0x0064
        /*001c*/ 	.short	0x0082
	.zero		2


//--------------------- .nv.info                  --------------------------
	.section	.nv.info,"",@"SHT_CUDA_INFO"
	.align	4


	//----- nvinfo : EIATTR_REGCOUNT
	.align		4
        /*0000*/ 	.byte	0x04, 0x2f
        /*0002*/ 	.short	(.L_19 - .L_18)
	.align		4
.L_18:
        /*0004*/ 	.word	index@(_ZN7cutlass13device_kernelINS_4gemm6kernel13GemmUniversalIN4cute5tupleIJiiiiEEENS1_10collective13CollectiveMmaINS1_35MainloopSm100TmaUmmaWarpSpecializedILi17ELi2ELi4ENS5_IJNS4_1CILi2EEENSA_ILi1EEESC_EEEEENS5_IJNSA_ILi128EEENSA_ILi64EEESG_EEENS_10bfloat16_tENS5_IJlSC_lEEESI_SJ_NS4_8TiledMMAINS4_8MMA_AtomIJNS4_26SM100_MMA_F16BF16_2x1SM_SSISI_SI_fLi128ELi64ELNS4_4UMMA5MajorE0ELSO_0ELNSN_7ScaleInE0ELSP_0EEEEEENS4_6LayoutINS5_IJSC_SC_SC_EEENS5_IJNSA_ILi0EEESU_SU_EEEEENS5_IJNS4_10UnderscoreESX_SX_EEEEENS4_18SM100_TMA_2SM_LOADENS4_14ComposedLayoutINS4_7SwizzleILi3ELi4ELi3EEENS4_18smem_ptr_flag_bitsILi16EEENSS_INS5_IJNSA_ILi8EEESG_EEENS5_IJSG_SC_EEEEEEEvNS4_8identityES10_S1A_vS1B_EENS_8epilogue10collective18CollectiveEpilogueINS1D_23Sm100TmaWarpSpecializedILi3ELi2ELi16ELb1ELb0EEEJNS5_IJSG_SG_SG_EEENS5_IJNSS_ISG_SC_EENSS_INS5_IJNSA_ILi16EEESB_EEENS5_IJSC_NSA_ILi32EEEEEEEEEEESI_SJ_SI_SJ_NS1D_6fusion15FusionCallbacksIS1H_NS1Q_13LinCombEltActINS1D_6thread4ReLuESI_fSI_fLNS_15FloatRoundStyleE2EEES1I_S1P_JEEENS4_5SM1004TMEM4LOAD26SM100_TMEM_LOAD_32dp32b16xENS4_13SM90_TMA_LOADENS11_INS12_ILi1ELi4ELi3EEES15_NSS_INS5_IJS16_S1K_EEENS5_IJS1K_SC_EEEEEEENS4_39AutoVectorizingCopyWithAssumedAlignmentILi128EEENS4_14SM90_TMA_STOREES27_S29_S29_EEEvvEEEEvNT_6ParamsE)
        /*0008*/ 	.word	0x0000005d


	//----- nvinfo : EIATTR_FRAME_SIZE
	.align		4
.L_19:
        /*000c*/ 	.byte	0x04, 0x11
        /*000e*/ 	.short	(.L_21 - .L_20)
	.align		4
.L_20:
        /*0010*/ 	.word	index@($__internal_2_$__cuda_sm10x_tcgen05_guardrail_trap_unallocated_columns_being_dealloced)
        /*0014*/ 	.word	0x00000000


	//----- nvinfo : EIATTR_FRAME_SIZE
	.align		4
.L_21:
        /*0018*/ 	.byte	0x04, 0x11
        /*001a*/ 	.short	(.L_23 - .L_22)
	.align		4
.L_22:
        /*001c*/ 	.word	index@($__internal_1_$__cuda_sm10x_tcgen05_guardrail_trap_phase_invalid_during_alloc)
        /*0020*/ 	.word	0x00000000


	//----- nvinfo : EIATTR_FRAME_SIZE
	.align		4
.L_23:
        /*0024*/ 	.byte	0x04, 0x11
        /*0026*/ 	.short	(.L_25 - .L_24)
	.align		4
.L_24:
        /*0028*/ 	.word	index@($__internal_0_$__cuda_sm10x_tcgen05_guardrail_trap_col_being_dealloced_not_returned_by_alloc)
        /*002c*/ 	.word	0x00000000


	//----- nvinfo : EIATTR_FRAME_SIZE
	.align		4
.L_25:
        /*0030*/ 	.byte	0x04, 0x11
        /*0032*/ 	.short	(.L_27 - .L_26)
	.align		4
.L_26:
        /*0034*/ 	.word	index@(_ZN7cutlass13device_kernelINS_4gemm6kernel13GemmUniversalIN4cute5tupleIJiiiiEEENS1_10collective13CollectiveMmaINS1_35MainloopSm100TmaUmmaWarpSpecializedILi17ELi2ELi4ENS5_IJNS4_1CILi2EEENSA_ILi1EEESC_EEEEENS5_IJNSA_ILi128EEENSA_ILi64EEESG_EEENS_10bfloat16_tENS5_IJlSC_lEEESI_SJ_NS4_8TiledMMAINS4_8MMA_AtomIJNS4_26SM100_MMA_F16BF16_2x1SM_SSISI_SI_fLi128ELi64ELNS4_4UMMA5MajorE0ELSO_0ELNSN_7ScaleInE0ELSP_0EEEEEENS4_6LayoutINS5_IJSC_SC_SC_EEENS5_IJNSA_ILi0EEESU_SU_EEEEENS5_IJNS4_10UnderscoreESX_SX_EEEEENS4_18SM100_TMA_2SM_LOADENS4_14ComposedLayoutINS4_7SwizzleILi3ELi4ELi3EEENS4_18smem_ptr_flag_bitsILi16EEENSS_INS5_IJNSA_ILi8EEESG_EEENS5_IJSG_SC_EEEEEEEvNS4_8identityES10_S1A_vS1B_EENS_8epilogue10collective18CollectiveEpilogueINS1D_23Sm100TmaWarpSpecializedILi3ELi2ELi16ELb1ELb0EEEJNS5_IJSG_SG_SG_EEENS5_IJNSS_ISG_SC_EENSS_INS5_IJNSA_ILi16EEESB_EEENS5_IJSC_NSA_ILi32EEEEEEEEEEESI_SJ_SI_SJ_NS1D_6fusion15FusionCallbacksIS1H_NS1Q_13LinCombEltActINS1D_6thread4ReLuESI_fSI_fLNS_15FloatRoundStyleE2EEES1I_S1P_JEEENS4_5SM1004TMEM4LOAD26SM100_TMEM_LOAD_32dp32b16xENS4_13SM90_TMA_LOADENS11_INS12_ILi1ELi4ELi3EEES15_NSS_INS5_IJS16_S1K_EEENS5_IJS1K_SC_EEEEEEENS4_39AutoVectorizingCopyWithAssumedAlignmentILi128EEENS4_14SM90_TMA_STOREES27_S29_S29_EEEvvEEEEvNT_6ParamsE)
        /*0038*/ 	.word	0x00000000


	//----- nvinfo : EIATTR_MIN_STACK_SIZE
	.align		4
.L_27:
        /*003c*/ 	.byte	0x04, 0x12
        /*003e*/ 	.short	(.L_29 - .L_28)
	.align		4
.L_28:
        /*0040*/ 	.word	index@(_ZN7cutlass13device_kernelINS_4gemm6kernel13GemmUniversalIN4cute5tupleIJiiiiEEENS1_10collective13CollectiveMmaINS1_35MainloopSm100TmaUmmaWarpSpecializedILi17ELi2ELi4ENS5_IJNS4_1CILi2EEENSA_ILi1EEESC_EEEEENS5_IJNSA_ILi128EEENSA_ILi64EEESG_EEENS_10bfloat16_tENS5_IJlSC_lEEESI_SJ_NS4_8TiledMMAINS4_8MMA_AtomIJNS4_26SM100_MMA_F16BF16_2x1SM_SSISI_SI_fLi128ELi64ELNS4_4UMMA5MajorE0ELSO_0ELNSN_7ScaleInE0ELSP_0EEEEEENS4_6LayoutINS5_IJSC_SC_SC_EEENS5_IJNSA_ILi0EEESU_SU_EEEEENS5_IJNS4_10UnderscoreESX_SX_EEEEENS4_18SM100_TMA_2SM_LOADENS4_14ComposedLayoutINS4_7SwizzleILi3ELi4ELi3EEENS4_18smem_ptr_flag_bitsILi16EEENSS_INS5_IJNSA_ILi8EEESG_EEENS5_IJSG_SC_EEEEEEEvNS4_8identityES10_S1A_vS1B_EENS_8epilogue10collective18CollectiveEpilogueINS1D_23Sm100TmaWarpSpecializedILi3ELi2ELi16ELb1ELb0EEEJNS5_IJSG_SG_SG_EEENS5_IJNSS_ISG_SC_EENSS_INS5_IJNSA_ILi16EEESB_EEENS5_IJSC_NSA_ILi32EEEEEEEEEEESI_SJ_SI_SJ_NS1D_6fusion15FusionCallbacksIS1H_NS1Q_13LinCombEltActINS1D_6thread4ReLuESI_fSI_fLNS_15FloatRoundStyleE2EEES1I_S1P_JEEENS4_5SM1004TMEM4LOAD26SM100_TMEM_LOAD_32dp32b16xENS4_13SM90_TMA_LOADENS11_INS12_ILi1ELi4ELi3EEES15_NSS_INS5_IJS16_S1K_EEENS5_IJS1K_SC_EEEEEEENS4_39AutoVectorizingCopyWithAssumedAlignmentILi128EEENS4_14SM90_TMA_STOREES27_S29_S29_EEEvvEEEEvNT_6ParamsE)
        /*0044*/ 	.word	0x00000000
.L_29:


//--------------------- .nv.compat                --------------------------
	.section	.nv.compat,"",@"SHT_CUDA_COMPAT_INFO"
	.align	4
        /*0000*/ 	.byte	0x02, 0x09, 0x01, 0x00, 0x02, 0x02, 0x02, 0x00, 0x02, 0x05, 0x05, 0x00, 0x03, 0x07, 0x01, 0x01
        /*0010*/ 	.byte	0x02, 0x03, 0x01, 0x00, 0x02, 0x06, 0x01, 0x00, 0x04, 0x0b, 0x08, 0x00, 0x09, 0x00, 0x00, 0x00
        /*0020*/ 	.byte	0x00, 0x00, 0x00, 0x00


//--------------------- .nv.info._ZN7cutlass13device_kernelINS_4gemm6kernel13GemmUniversalIN4cute5tupleIJiiiiEEENS1_10collective13CollectiveMmaINS1_35MainloopSm100TmaUmmaWarpSpecializedILi17ELi2ELi4ENS5_IJNS4_1CILi2EEENSA_ILi1EEESC_EEEEENS5_IJNSA_ILi128EEENSA_ILi64EEESG_EEENS_10bfloat16_tENS5_IJlSC_lEEESI_SJ_NS4_8TiledMMAINS4_8MMA_AtomIJNS4_26SM100_MMA_F16BF16_2x1SM_SSISI_SI_fLi128ELi64ELNS4_4UMMA5MajorE0ELSO_0ELNSN_7ScaleInE0ELSP_0EEEEEENS4_6LayoutINS5_IJSC_SC_SC_EEENS5_IJNSA_ILi0EEESU_SU_EEEEENS5_IJNS4_10UnderscoreESX_SX_EEEEENS4_18SM100_TMA_2SM_LOADENS4_14ComposedLayoutINS4_7SwizzleILi3ELi4ELi3EEENS4_18smem_ptr_flag_bitsILi16EEENSS_INS5_IJNSA_ILi8EEESG_EEENS5_IJSG_SC_EEEEEEEvNS4_8identityES10_S1A_vS1B_EENS_8epilogue10collective18CollectiveEpilogueINS1D_23Sm100TmaWarpSpecializedILi3ELi2ELi16ELb1ELb0EEEJNS5_IJSG_SG_SG_EEENS5_IJNSS_ISG_SC_EENSS_INS5_IJNSA_ILi16EEESB_EEENS5_IJSC_NSA_ILi32EEEEEEEEEEESI_SJ_SI_SJ_NS1D_6fusion15FusionCallbacksIS1H_NS1Q_13LinCombEltActINS1D_6thread4ReLuESI_fSI_fLNS_15FloatRoundStyleE2EEES1I_S1P_JEEENS4_5SM1004TMEM4LOAD26SM100_TMEM_LOAD_32dp32b16xENS4_13SM90_TMA_LOADENS11_INS12_ILi1ELi4ELi3EEES15_NSS_INS5_IJS16_S1K_EEENS5_IJS1K_SC_EEEEEEENS4_39AutoVectorizingCopyWithAssumedAlignmentILi128EEENS4_14SM90_TMA_STOREES27_S29_S29_EEEvvEEEEvNT_6ParamsE --------------------------
	.section	.nv.info._ZN7cutlass13device_kernelINS_4gemm6kernel13GemmUniversalIN4cute5tupleIJiiiiEEENS1_10collective13CollectiveMmaINS1_35MainloopSm100TmaUmmaWarpSpecializedILi17ELi2ELi4ENS5_IJNS4_1CILi2EEENSA_ILi1EEESC_EEEEENS5_IJNSA_ILi128EEENSA_ILi64EEESG_EEENS_10bfloat16_tENS5_IJlSC_lEEESI_SJ_NS4_8TiledMMAINS4_8MMA_AtomIJNS4_26SM100_MMA_F16BF16_2x1SM_SSISI_SI_fLi128ELi64ELNS4_4UMMA5MajorE0ELSO_0ELNSN_7ScaleInE0ELSP_0EEEEEENS4_6LayoutINS5_IJSC_SC_SC_EEENS5_IJNSA_ILi0EEESU_SU_EEEEENS5_IJNS4_10UnderscoreESX_SX_EEEEENS4_18SM100_TMA_2SM_LOADENS4_14ComposedLayoutINS4_7SwizzleILi3ELi4ELi3EEENS4_18smem_ptr_flag_bitsILi16EEENSS_INS5_IJNSA_ILi8EEESG_EEENS5_IJSG_SC_EEEEEEEvNS4_8identityES10_S1A_vS1B_EENS_8epilogue10collective18CollectiveEpilogueINS1D_23Sm100TmaWarpSpecializedILi3ELi2ELi16ELb1ELb0EEEJNS5_IJSG_SG_SG_EEENS5_IJNSS_ISG_SC_EENSS_INS5_IJNSA_ILi16EEESB_EEENS5_IJSC_NSA_ILi32EEEEEEEEEEESI_SJ_SI_SJ_NS1D_6fusion15FusionCallbacksIS1H_NS1Q_13LinCombEltActINS1D_6thread4ReLuESI_fSI_fLNS_15FloatRoundStyleE2EEES1I_S1P_JEEENS4_5SM1004TMEM4LOAD26SM100_TMEM_LOAD_32dp32b16xENS4_13SM90_TMA_LOADENS11_INS12_ILi1ELi4ELi3EEES15_NSS_INS5_IJS16_S1K_EEENS5_IJS1K_SC_EEEEEEENS4_39AutoVectorizingCopyWithAssumedAlignmentILi128EEENS4_14SM90_TMA_STOREES27_S29_S29_EEEvvEEEEvNT_6ParamsE,"",@"SHT_CUDA_INFO"
	.sectionflags	@""
	.align	4


	//----- nvinfo : EIATTR_CUDA_API_VERSION
	.align		4
        /*0000*/ 	.byte	0x04, 0x37
        /*0002*/ 	.short	(.L_31 - .L_30)
.L_30:
        /*0004*/ 	.word	0x00000082


	//----- nvinfo : EIATTR_KPARAM_INFO
	.align		4
.L_31:
        /*0008*/ 	.byte	0x04, 0x17
        /*000a*/ 	.short	(.L_33 - .L_32)
.L_32:
        /*000c*/ 	.word	0x00000000
        /*0010*/ 	.short	0x0000
        /*0012*/ 	.short	0x0000
        /*0014*/ 	.byte	0x00, 0xf0, 0x01, 0x20


	//----- nvinfo : EIATTR_AT_ENTRY_FRAGMENTS
	.align		4
.L_33:
        /*0018*/ 	.byte	0x04, 0x4f
        /*001a*/ 	.short	(.L_35 - .L_34)


	//   ....[0]....
.L_34:
        /*001c*/ 	.word	0x00000007


	//----- nvinfo : EIATTR_RESERVED_SMEM_USED
	.align		4
.L_35:
        /*0020*/ 	.byte	0x01, 0x41
	.zero		2


	//----- nvinfo : EIATTR_SPARSE_MMA_MASK
	.align		4
        /*0024*/ 	.byte	0x03, 0x50
        /*0026*/ 	.short	0x0000


	//----- nvinfo : EIATTR_TCGEN05_2CTA_USED
	.align		4
        /*0028*/ 	.byte	0x01, 0x52
	.zero		2


	//----- nvinfo : EIATTR_MAXREG_COUNT
	.align		4
        /*002c*/ 	.byte	0x03, 0x1b
        /*002e*/ 	.short	0x00ff


	//----- nvinfo : EIATTR_NUM_BARRIERS
	.align		4
        /*0030*/ 	.byte	0x02, 0x4c
        /*0032*/ 	.byte	0x07
	.zero		1


	//----- nvinfo : EIATTR_EXTERNS
	.align		4
        /*0034*/ 	.byte	0x04, 0x0f
        /*0036*/ 	.short	(.L_37 - .L_36)


	//   ....[0]....
	.align		4
.L_36:
        /*0038*/ 	.word	index@(__assertfail)


	//----- nvinfo : EIATTR_MERCURY_ISA_VERSION
	.align		4
.L_37:
        /*003c*/ 	.byte	0x03, 0x5f
        /*003e*/ 	.short	0x0101


	//----- nvinfo : EIATTR_INT_WARP_WIDE_INSTR_OFFSETS
	.align		4
        /*0040*/ 	.byte	0x04, 0x31
        /*0042*/ 	.short	(.L_39 - .L_38)


	//   ....[0]....
.L_38:
        /*0044*/ 	.word	0x00000e90


	//   ....[1]....
        /*0048*/ 	.word	0x00000f30


	//   ....[2]....
        /*004c*/ 	.word	0x00002290


	//   ....[3]....
        /*0050*/ 	.word	0x000048c0


	//   ....[4]....
        /*0054*/ 	.word	0x000048e0


	//   ....[5]....
        /*0058*/ 	.word	0x00004910


	//   ....[6]....
        /*005c*/ 	.word	0x00005220


	//   ....[7]....
        /*0060*/ 	.word	0x00005290


	//   ....[8]....
        /*0064*/ 	.word	0x000053a0


	//   ....[9]....
        /*0068*/ 	.word	0x00005570


	//   ....[10]....
        /*006c*/ 	.word	0x00005620


	//   ....[11]....
        /*0070*/ 	.word	0x00005740


	//----- nvinfo : EIATTR_COOP_GROUP_MASK_REGIDS
	.align		4
.L_39:
        /*0074*/ 	.byte	0x04, 0x29
        /*0076*/ 	.short	(.L_41 - .L_40)


	//   ....[0]....
.L_40:
        /*0078*/ 	.word	0xffffffff


	//   ....[1]....
        /*007c*/ 	.word	0xffffffff


	//   ....[2]....
        /*0080*/ 	.word	0xffffffff


	//   ....[3]....
        /*0084*/ 	.word	0xffffffff


	//   ....[4]....
        /*0088*/ 	.word	0xffffffff


	//   ....[5]....
        /*008c*/ 	.word	0xffffffff


	//   ....[6]....
        /*0090*/ 	.word	0xffffffff


	//   ....[7]....
        /*0094*/ 	.word	0xffffffff


	//   ....[8]....
        /*0098*/ 	.word	0xffffffff


	//   ....[9]....
        /*009c*/ 	.word	0xffffffff


	//   ....[10]....
        /*00a0*/ 	.word	0xffffffff


	//   ....[11]....
        /*00a4*/ 	.word	0xffffffff


	//   ....[12]....
        /*00a8*/ 	.word	0xffffffff


	//   ....[13]....
        /*00ac*/ 	.word	0xffffffff


	//----- nvinfo : EIATTR_COOP_GROUP_INSTR_OFFSETS
	.align		4
.L_41:
        /*00b0*/ 	.byte	0x04, 0x28
        /*00b2*/ 	.short	(.L_43 - .L_42)


	//   ....[0]....
.L_42:
        /*00b4*/ 	.word	0x000000c0


	//   ....[1]....
        /*00b8*/ 	.word	0x000004d0


	//   ....[2]....
        /*00bc*/ 	.word	0x00000820


	//   ....[3]....
        /*00c0*/ 	.word	0x00000990


	//   ....[4]....
        /*00c4*/ 	.word	0x00000a80


	//   ....[5]....
        /*00c8*/ 	.word	0x00000be0


	//   ....[6]....
        /*00cc*/ 	.word	0x00000d70


	//   ....[7]....
        /*00d0*/ 	.word	0x00000fb0


	//   ....[8]....
        /*00d4*/ 	.word	0x00002170


	//   ....[9]....
        /*00d8*/ 	.word	0x000036a0


	//   ....[10]....
        /*00dc*/ 	.word	0x00003b70


	//   ....[11]....
        /*00e0*/ 	.word	0x00003ba0


	//   ....[12]....
        /*00e4*/ 	.word	0x000047c0


	//   ....[13]....
        /*00e8*/ 	.word	0x000049d0


	//----- nvinfo : EIATTR_VRC_CTA_INIT_COUNT
	.align		4
.L_43:
        /*00ec*/ 	.byte	0x02, 0x4a
        /*00ee*/ 	.byte	0x80
	.zero		1


	//----- nvinfo : EIATTR_SYSCALL_OFFSETS
	.align		4
        /*00f0*/ 	.byte	0x04, 0x46
        /*00f2*/ 	.short	(.L_45 - .L_44)


	//   ....[0]....
.L_44:
        /*00f4*/ 	.word	0x000062e0


	//   ....[1]....
        /*00f8*/ 	.word	0x000063d0


	//   ....[2]....
        /*00fc*/ 	.word	0x00006be0


	//   ....[3]....
        /*0100*/ 	.word	0x00007560


	//----- nvinfo : EIATTR_MBARRIER_INSTR_OFFSETS
	.align		4
.L_45:
        /*0104*/ 	.byte	0x04, 0x39
        /*0106*/ 	.short	(.L_47 - .L_46)


	//   ....[0]....
.L_46:
        /*0108*/ 	.word	0x000005e0
        /*010c*/ 	.word	0x000000ff
        /*0110*/ 	.word	0x00000000
        /*0114*/ 	.short	0x0100
        /*0116*/ 	.byte	0x08
	.zero		1


	//   ....[1]....
        /*0118*/ 	.word	0x000005f0
        /*011c*/ 	.word	0x000000ff
        /*0120*/ 	.word	0x00000088
        /*0124*/ 	.short	0x0100
        /*0126*/ 	.byte	0x08
	.zero		1


	//   ....[2]....
        /*0128*/ 	.word	0x00000600
        /*012c*/ 	.word	0x000000ff
        /*0130*/ 	.word	0x00000008
        /*0134*/ 	.short	0x0100
        /*0136*/ 	.byte	0x08
	.zero		1


	//   ....[3]....
        /*0138*/ 	.word	0x00000610
        /*013c*/ 	.word	0x000000ff
        /*0140*/ 	.word	0x00000090
        /*0144*/ 	.short	0x0100
        /*0146*/ 	.byte	0x08
	.zero		1


	//   ....[4]....
        /*0148*/ 	.word	0x00000620
        /*014c*/ 	.word	0x000000ff
        /*0150*/ 	.word	0x00000010
        /*0154*/ 	.short	0x0100
        /*0156*/ 	.byte	0x08
	.zero		1


	//   ....[5]....
        /*0158*/ 	.word	0x00000630
        /*015c*/ 	.word	0x000000ff
        /*0160*/ 	.word	0x00000098
        /*0164*/ 	.short	0x0100
        /*0166*/ 	.byte	0x08
	.zero		1


	//   ....[6]....
        /*0168*/ 	.word	0x00000640
        /*016c*/ 	.word	0x000000ff
        /*0170*/ 	.word	0x00000018
        /*0174*/ 	.short	0x0100
        /*0176*/ 	.byte	0x08
	.zero		1


	//   ....[7]....
        /*0178*/ 	.word	0x00000650
        /*017c*/ 	.word	0x000000ff
        /*0180*/ 	.word	0x000000a0
        /*0184*/ 	.short	0x0100
        /*0186*/ 	.byte	0x08
	.zero		1


	//   ....[8]....
        /*0188*/ 	.word	0x00000660
        /*018c*/ 	.word	0x000000ff
        /*0190*/ 	.word	0x00000020
        /*0194*/ 	.short	0x0100
        /*0196*/ 	.byte	0x08
	.zero		1


	//   ....[9]....
        /*0198*/ 	.word	0x00000670
        /*019c*/ 	.word	0x000000ff
        /*01a0*/ 	.word	0x000000a8
        /*01a4*/ 	.short	0x0100
        /*01a6*/ 	.byte	0x08
	.zero		1


	//   ....[10]....
        /*01a8*/ 	.word	0x00000680
        /*01ac*/ 	.word	0x000000ff
        /*01b0*/ 	.word	0x00000028
        /*01b4*/ 	.short	0x0100
        /*01b6*/ 	.byte	0x08
	.zero		1


	//   ....[11]....
        /*01b8*/ 	.word	0x00000690
        /*01bc*/ 	.word	0x000000ff
        /*01c0*/ 	.word	0x000000b0
        /*01c4*/ 	.short	0x0100
        /*01c6*/ 	.byte	0x08
	.zero		1


	//   ....[12]....
        /*01c8*/ 	.word	0x000006a0
        /*01cc*/ 	.word	0x000000ff
        /*01d0*/ 	.word	0x00000030
        /*01d4*/ 	.short	0x0100
        /*01d6*/ 	.byte	0x08
	.zero		1


	//   ....[13]....
        /*01d8*/ 	.word	0x000006b0
        /*01dc*/ 	.word	0x000000ff
        /*01e0*/ 	.word	0x000000b8
        /*01e4*/ 	.short	0x0100
        /*01e6*/ 	.byte	0x08
	.zero		1


	//   ....[14]....
        /*01e8*/ 	.word	0x000006c0
        /*01ec*/ 	.word	0x000000ff
        /*01f0*/ 	.word	0x00000038
        /*01f4*/ 	.short	0x0100
        /*01f6*/ 	.byte	0x08
	.zero		1


	//   ....[15]....
        /*01f8*/ 	.word	0x000006d0
        /*01fc*/ 	.word	0x000000ff
        /*0200*/ 	.word	0x000000c0
        /*0204*/ 	.short	0x0100
        /*0206*/ 	.byte	0x08
	.zero		1


	//   ....[16]....
        /*0208*/ 	.word	0x000006e0
        /*020c*/ 	.word	0x000000ff
        /*0210*/ 	.word	0x00000040
        /*0214*/ 	.short	0x0100
        /*0216*/ 	.byte	0x08
	.zero		1


	//   ....[17]....
        /*0218*/ 	.word	0x000006f0
        /*021c*/ 	.word	0x000000ff
        /*0220*/ 	.word	0x000000c8
        /*0224*/ 	.short	0x0100
        /*0226*/ 	.byte	0x08
	.zero		1


	//   ....[18]....
        /*0228*/ 	.word	0x00000700
        /*022c*/ 	.word	0x000000ff
        /*0230*/ 	.word	0x00000048
        /*0234*/ 	.short	0x0100
        /*0236*/ 	.byte	0x08
	.zero		1


	//   ....[19]....
        /*0238*/ 	.word	0x00000710
        /*023c*/ 	.word	0x000000ff
        /*0240*/ 	.word	0x000000d0
        /*0244*/ 	.short	0x0100
        /*0246*/ 	.byte	0x08
	.zero		1


	//   ....[20]....
        /*0248*/ 	.word	0x00000720
        /*024c*/ 	.word	0x000000ff
        /*0250*/ 	.word	0x00000050
        /*0254*/ 	.short	0x0100
        /*0256*/ 	.byte	0x08
	.zero		1


	//   ....[21]....
        /*0258*/ 	.word	0x00000730
        /*025c*/ 	.word	0x000000ff
        /*0260*/ 	.word	0x000000d8
        /*0264*/ 	.short	0x0100
        /*0266*/ 	.byte	0x08
	.zero		1


	//   ....[22]....
        /*0268*/ 	.word	0x00000740
        /*026c*/ 	.word	0x000000ff
        /*0270*/ 	.word	0x00000058
        /*0274*/ 	.short	0x0100
        /*0276*/ 	.byte	0x08
	.zero		1


	//   ....[23]....
        /*0278*/ 	.word	0x00000750
        /*027c*/ 	.word	0x000000ff
        /*0280*/ 	.word	0x000000e0
        /*0284*/ 	.short	0x0100
        /*0286*/ 	.byte	0x08
	.zero		1


	//   ....[24]....
        /*0288*/ 	.word	0x00000760
        /*028c*/ 	.word	0x000000ff
        /*0290*/ 	.word	0x00000060
        /*0294*/ 	.short	0x0100
        /*0296*/ 	.byte	0x08
	.zero		1


	//   ....[25]....
        /*0298*/ 	.word	0x00000770
        /*029c*/ 	.word	0x000000ff
        /*02a0*/ 	.word	0x000000e8
        /*02a4*/ 	.short	0x0100
        /*02a6*/ 	.byte	0x08
	.zero		1


	//   ....[26]....
        /*02a8*/ 	.word	0x00000780
        /*02ac*/ 	.word	0x000000ff
        /*02b0*/ 	.word	0x00000068
        /*02b4*/ 	.short	0x0100
        /*02b6*/ 	.byte	0x08
	.zero		1


	//   ....[27]....
        /*02b8*/ 	.word	0x00000790
        /*02bc*/ 	.word	0x000000ff
        /*02c0*/ 	.word	0x000000f0
        /*02c4*/ 	.short	0x0100
        /*02c6*/ 	.byte	0x08
	.zero		1


	//   ....[28]....
        /*02c8*/ 	.word	0x000007a0
        /*02cc*/ 	.word	0x000000ff
        /*02d0*/ 	.word	0x00000070
        /*02d4*/ 	.short	0x0100
        /*02d6*/ 	.byte	0x08
	.zero		1


	//   ....[29]....
        /*02d8*/ 	.word	0x000007b0
        /*02dc*/ 	.word	0x000000ff
        /*02e0*/ 	.word	0x000000f8
        /*02e4*/ 	.short	0x0100
        /*02e6*/ 	.byte	0x08
	.zero		1


	//   ....[30]....
        /*02e8*/ 	.word	0x000007c0
        /*02ec*/ 	.word	0x000000ff
        /*02f0*/ 	.word	0x00000078
        /*02f4*/ 	.short	0x0100
        /*02f6*/ 	.byte	0x08
	.zero		1


	//   ....[31]....
        /*02f8*/ 	.word	0x000007d0
        /*02fc*/ 	.word	0x000000ff
        /*0300*/ 	.word	0x00000100
        /*0304*/ 	.short	0x0100
        /*0306*/ 	.byte	0x08
	.zero		1


	//   ....[32]....
        /*0308*/ 	.word	0x000007e0
        /*030c*/ 	.word	0x000000ff
        /*0310*/ 	.word	0x00000080
        /*0314*/ 	.short	0x0100
        /*0316*/ 	.byte	0x08
	.zero		1


	//   ....[33]....
        /*0318*/ 	.word	0x000007f0
        /*031c*/ 	.word	0x000000ff
        /*0320*/ 	.word	0x00000108
        /*0324*/ 	.short	0x0100
        /*0326*/ 	.byte	0x08
	.zero		1


	//   ....[34]....
        /*0328*/ 	.word	0x00000920
        /*032c*/ 	.word	0x000000ff
        /*0330*/ 	.word	0x00000110
        /*0334*/ 	.short	0x0100
        /*0336*/ 	.byte	0x09
	.zero		1


	//   ....[35]....
        /*0338*/ 	.word	0x00000930
        /*033c*/ 	.word	0x000000ff
        /*0340*/ 	.word	0x00000128
        /*0344*/ 	.short	0x0100
        /*0346*/ 	.byte	0x09
	.zero		1


	//   ....[36]....
        /*0348*/ 	.word	0x00000940
        /*034c*/ 	.word	0x000000ff
        /*0350*/ 	.word	0x00000118
        /*0354*/ 	.short	0x0100
        /*0356*/ 	.byte	0x09
	.zero		1


	//   ....[37]....
        /*0358*/ 	.word	0x00000950
        /*035c*/ 	.word	0x000000ff
        /*0360*/ 	.word	0x00000130
        /*0364*/ 	.short	0x0100
        /*0366*/ 	.byte	0x09
	.zero		1


	//   ....[38]....
        /*0368*/ 	.word	0x00000960
        /*036c*/ 	.word	0x000000ff
        /*0370*/ 	.word	0x00000120
        /*0374*/ 	.short	0x0100
        /*0376*/ 	.byte	0x09
	.zero		1


	//   ....[39]....
        /*0378*/ 	.word	0x00000970
        /*037c*/ 	.word	0x000000ff
        /*0380*/ 	.word	0x00000138
        /*0384*/ 	.short	0x0100
        /*0386*/ 	.byte	0x09
	.zero		1


	//   ....[40]....
        /*0388*/ 	.word	0x00000a50
        /*038c*/ 	.word	0x000000ff
        /*0390*/ 	.word	0x00000140
        /*0394*/ 	.short	0x0100
        /*0396*/ 	.byte	0x08
	.zero		1


	//   ....[41]....
        /*0398*/ 	.word	0x00000a60
        /*039c*/ 	.word	0x000000ff
        /*03a0*/ 	.word	0x00000148
        /*03a4*/ 	.short	0x0100
        /*03a6*/ 	.byte	0x08
	.zero		1


	//   ....[42]....
        /*03a8*/ 	.word	0x00000b90
        /*03ac*/ 	.word	0x000000ff
        /*03b0*/ 	.word	0x00000150
        /*03b4*/ 	.short	0x0100
        /*03b6*/ 	.byte	0x08
	.zero		1


	//   ....[43]....
        /*03b8*/ 	.word	0x00000ba0
        /*03bc*/ 	.word	0x000000ff
        /*03c0*/ 	.word	0x00000160
        /*03c4*/ 	.short	0x0100
        /*03c6*/ 	.byte	0x08
	.zero		1


	//   ....[44]....
        /*03c8*/ 	.word	0x00000bb0
        /*03cc*/ 	.word	0x000000ff
        /*03d0*/ 	.word	0x00000158
        /*03d4*/ 	.short	0x0100
        /*03d6*/ 	.byte	0x08
	.zero		1


	//   ....[45]....
        /*03d8*/ 	.word	0x00000bc0
        /*03dc*/ 	.word	0x000000ff
        /*03e0*/ 	.word	0x00000168
        /*03e4*/ 	.short	0x0100
        /*03e6*/ 	.byte	0x08
	.zero		1


	//   ....[46]....
        /*03e8*/ 	.word	0x00000ce0
        /*03ec*/ 	.word	0x000000ff
        /*03f0*/ 	.word	0x00000170
        /*03f4*/ 	.short	0x0100
        /*03f6*/ 	.byte	0x09
	.zero		1


	//   ....[47]....
        /*03f8*/ 	.word	0x00000cf0
        /*03fc*/ 	.word	0x000000ff
        /*0400*/ 	.word	0x00000190
        /*0404*/ 	.short	0x0100
        /*0406*/ 	.byte	0x09
	.zero		1


	//   ....[48]....
        /*0408*/ 	.word	0x00000d00
        /*040c*/ 	.word	0x000000ff
        /*0410*/ 	.word	0x00000178
        /*0414*/ 	.short	0x0100
        /*0416*/ 	.byte	0x09
	.zero		1


	//   ....[49]....
        /*0418*/ 	.word	0x00000d10
        /*041c*/ 	.word	0x000000ff
        /*0420*/ 	.word	0x00000198
        /*0424*/ 	.short	0x0100
        /*0426*/ 	.byte	0x09
	.zero		1


	//   ....[50]....
        /*0428*/ 	.word	0x00000d20
        /*042c*/ 	.word	0x000000ff
        /*0430*/ 	.word	0x00000180
        /*0434*/ 	.short	0x0100
        /*0436*/ 	.byte	0x09
	.zero		1


	//   ....[51]....
        /*0438*/ 	.word	0x00000d30
        /*043c*/ 	.word	0x000000ff
        /*0440*/ 	.word	0x000001a0
        /*0444*/ 	.short	0x0100
        /*0446*/ 	.byte	0x09
	.zero		1


	//   ....[52]....
        /*0448*/ 	.word	0x00000d40
        /*044c*/ 	.word	0x000000ff
        /*0450*/ 	.word	0x00000188
        /*0454*/ 	.short	0x0100
        /*0456*/ 	.byte	0x09
	.zero		1


	//   ....[53]....
        /*0458*/ 	.word	0x00000d50
        /*045c*/ 	.word	0x000000ff
        /*0460*/ 	.word	0x000001a8
        /*0464*/ 	.short	0x0100
        /*0466*/ 	.byte	0x09
	.zero		1


	//   ....[54]....
        /*0468*/ 	.word	0x00000e40
        /*046c*/ 	.word	0x000000ff
        /*0470*/ 	.word	0x000001b0
        /*0474*/ 	.short	0x0100
        /*0476*/ 	.byte	0x08
	.zero		1


	//   ....[55]....
        /*0478*/ 	.word	0x00000e50
        /*047c*/ 	.word	0x000000ff
        /*0480*/ 	.word	0x000001c0
        /*0484*/ 	.short	0x0100
        /*0486*/ 	.byte	0x08
	.zero		1


	//   ....[56]....
        /*0488*/ 	.word	0x00000e60
        /*048c*/ 	.word	0x000000ff
        /*0490*/ 	.word	0x000001b8
        /*0494*/ 	.short	0x0100
        /*0496*/ 	.byte	0x08
	.zero		1


	//   ....[57]....
        /*0498*/ 	.word	0x00000e70
        /*049c*/ 	.word	0x000000ff
        /*04a0*/ 	.word	0x000001c8
        /*04a4*/ 	.short	0x0100
        /*04a6*/ 	.byte	0x08
	.zero		1


	//   ....[58]....
        /*04a8*/ 	.word	0x00000f60
        /*04ac*/ 	.word	0x000000ff
        /*04b0*/ 	.word	0x000001d0
        /*04b4*/ 	.short	0x0100
        /*04b6*/ 	.byte	0x07
	.zero		1


	//   ....[59]....
        /*04b8*/ 	.word	0x00001960
        /*04bc*/ 	.word	0x00000003
        /*04c0*/ 	.word	0x000001c0
        /*04c4*/ 	.short	0x010a
        /*04c6*/ 	.byte	0xff
	.zero		1


	//   ....[60]....
        /*04c8*/ 	.word	0x00001990
        /*04cc*/ 	.word	0x00000003
        /*04d0*/ 	.word	0x000001b0
        /*04d4*/ 	.short	0x0101
        /*04d6*/ 	.byte	0xff
	.zero		1


	//   ....[61]....
        /*04d8*/ 	.word	0x00001a90
        /*04dc*/ 	.word	0x000000ff
        /*04e0*/ 	.word	0x00000088
        /*04e4*/ 	.short	0x010a
        /*04e6*/ 	.byte	0x08
	.zero		1


	//   ....[62]....
        /*04e8*/ 	.word	0x00001b60
        /*04ec*/ 	.word	0x000000ff
        /*04f0*/ 	.word	0x00000088
        /*04f4*/ 	.short	0x010a
        /*04f6*/ 	.byte	0x21
	.zero		1


	//   ....[63]....
        /*04f8*/ 	.word	0x00001d10
        /*04fc*/ 	.word	0x000000ff
        /*0500*/ 	.word	0x00000088
        /*0504*/ 	.short	0x010a
        /*0506*/ 	.byte	0x08
	.zero		1


	//   ....[64]....
        /*0508*/ 	.word	0x00001e30
        /*050c*/ 	.word	0x000000ff
        /*0510*/ 	.word	0x00000148
        /*0514*/ 	.short	0x0101
        /*0516*/ 	.byte	0x06
	.zero		1


	//   ....[65]....
        /*0518*/ 	.word	0x00001e40
        /*051c*/ 	.word	0x000000ff
        /*0520*/ 	.word	0x00000088
        /*0524*/ 	.short	0x010a
        /*0526*/ 	.byte	0x08
	.zero		1


	//   ....[66]....
        /*0528*/ 	.word	0x00001ec0
        /*052c*/ 	.word	0x000000ff
        /*0530*/ 	.word	0x00000088
        /*0534*/ 	.short	0x010a
        /*0536*/ 	.byte	0x11
	.zero		1


	//   ....[67]....
        /*0538*/ 	.word	0x00002050
        /*053c*/ 	.word	0x000000ff
        /*0540*/ 	.word	0x00000088
        /*0544*/ 	.short	0x010a
        /*0546*/ 	.byte	0x08
	.zero		1


	//   ....[68]....
        /*0548*/ 	.word	0x000021a0
        /*054c*/ 	.word	0x00000002
        /*0550*/ 	.word	0x00000150
        /*0554*/ 	.short	0x010a
        /*0556*/ 	.byte	0xff
	.zero		1


	//   ....[69]....
        /*0558*/ 	.word	0x00002260
        /*055c*/ 	.word	0x00000002
        /*0560*/ 	.word	0x00000000
        /*0564*/ 	.short	0x0101
        /*0566*/ 	.byte	0xff
	.zero		1


	//   ....[70]....
        /*0568*/ 	.word	0x000027c0
        /*056c*/ 	.word	0x000000ff
        /*0570*/ 	.word	0x00000000
        /*0574*/ 	.short	0x010a
        /*0576*/ 	.byte	0x04
	.zero		1


	//   ....[71]....
        /*0578*/ 	.word	0x00002850
        /*057c*/ 	.word	0x000000ff
        /*0580*/ 	.word	0x00000000
        /*0584*/ 	.short	0x010a
        /*0586*/ 	.byte	0x04
	.zero		1


	//   ....[72]....
        /*0588*/ 	.word	0x000028e0
        /*058c*/ 	.word	0x000000ff
        /*0590*/ 	.word	0x00000000
        /*0594*/ 	.short	0x010a
        /*0596*/ 	.byte	0x04
	.zero		1


	//   ....[73]....
        /*0598*/ 	.word	0x00002970
        /*059c*/ 	.word	0x000000ff
        /*05a0*/ 	.word	0x00000000
        /*05a4*/ 	.short	0x010a
        /*05a6*/ 	.byte	0x04
	.zero		1


	//   ....[74]....
        /*05a8*/ 	.word	0x00002a00
        /*05ac*/ 	.word	0x000000ff
        /*05b0*/ 	.word	0x00000000
        /*05b4*/ 	.short	0x010a
        /*05b6*/ 	.byte	0x04
	.zero		1


	//   ....[75]....
        /*05b8*/ 	.word	0x00002a90
        /*05bc*/ 	.word	0x000000ff
        /*05c0*/ 	.word	0x00000000
        /*05c4*/ 	.short	0x010a
        /*05c6*/ 	.byte	0x04
	.zero		1


	//   ....[76]....
        /*05c8*/ 	.word	0x00002b20
        /*05cc*/ 	.word	0x000000ff
        /*05d0*/ 	.word	0x00000000
        /*05d4*/ 	.short	0x010a
        /*05d6*/ 	.byte	0x04
	.zero		1


	//   ....[77]....
        /*05d8*/ 	.word	0x00002bb0
        /*05dc*/ 	.word	0x000000ff
        /*05e0*/ 	.word	0x00000000
        /*05e4*/ 	.short	0x010a
        /*05e6*/ 	.byte	0x04
	.zero		1


	//   ....[78]....
        /*05e8*/ 	.word	0x00002c40
        /*05ec*/ 	.word	0x000000ff
        /*05f0*/ 	.word	0x00000000
        /*05f4*/ 	.short	0x010a
        /*05f6*/ 	.byte	0x04
	.zero		1


	//   ....[79]....
        /*05f8*/ 	.word	0x00002cd0
        /*05fc*/ 	.word	0x000000ff
        /*0600*/ 	.word	0x00000000
        /*0604*/ 	.short	0x010a
        /*0606*/ 	.byte	0x04
	.zero		1


	//   ....[80]....
        /*0608*/ 	.word	0x00002d60
        /*060c*/ 	.word	0x000000ff
        /*0610*/ 	.word	0x00000000
        /*0614*/ 	.short	0x010a
        /*0616*/ 	.byte	0x04
	.zero		1


	//   ....[81]....
        /*0618*/ 	.word	0x00002df0
        /*061c*/ 	.word	0x000000ff
        /*0620*/ 	.word	0x00000000
        /*0624*/ 	.short	0x010a
        /*0626*/ 	.byte	0x04
	.zero		1


	//   ....[82]....
        /*0628*/ 	.word	0x00002e80
        /*062c*/ 	.word	0x000000ff
        /*0630*/ 	.word	0x00000000
        /*0634*/ 	.short	0x010a
        /*0636*/ 	.byte	0x04
	.zero		1


	//   ....[83]....
        /*0638*/ 	.word	0x00002f10
        /*063c*/ 	.word	0x000000ff
        /*0640*/ 	.word	0x00000000
        /*0644*/ 	.short	0x010a
        /*0646*/ 	.byte	0x04
	.zero		1


	//   ....[84]....
        /*0648*/ 	.word	0x00002fa0
        /*064c*/ 	.word	0x000000ff
        /*0650*/ 	.word	0x00000000
        /*0654*/ 	.short	0x010a
        /*0656*/ 	.byte	0x04
	.zero		1


	//   ....[85]....
        /*0658*/ 	.word	0x00003030
        /*065c*/ 	.word	0x000000ff
        /*0660*/ 	.word	0x00000000
        /*0664*/ 	.short	0x010a
        /*0666*/ 	.byte	0x04
	.zero		1


	//   ....[86]....
        /*0668*/ 	.word	0x000030d0
        /*066c*/ 	.word	0x00000000
        /*0670*/ 	.word	0x00000000
        /*0674*/ 	.short	0x010a
        /*0676*/ 	.byte	0xff
	.zero		1


	//   ....[87]....
        /*0678*/ 	.word	0x00003200
        /*067c*/ 	.word	0x00000000
        /*0680*/ 	.word	0x000001b0
        /*0684*/ 	.short	0x010a
        /*0686*/ 	.byte	0xff
	.zero		1


	//   ....[88]....
        /*0688*/ 	.word	0x00003270
        /*068c*/ 	.word	0x00000004
        /*0690*/ 	.word	0x00000000
        /*0694*/ 	.short	0x0101
        /*0696*/ 	.byte	0xff
	.zero		1


	//   ....[89]....
        /*0698*/ 	.word	0x00003290
        /*069c*/ 	.word	0x000000ff
        /*06a0*/ 	.word	0x00000160
        /*06a4*/ 	.short	0x010a
        /*06a6*/ 	.byte	0x05
	.zero		1


	//   ....[90]....
        /*06a8*/ 	.word	0x000033b0
        /*06ac*/ 	.word	0x00000000
        /*06b0*/ 	.word	0x00000150
        /*06b4*/ 	.short	0x010a
        /*06b6*/ 	.byte	0xff
	.zero		1


	//   ....[91]....
        /*06b8*/ 	.word	0x000034b0
        /*06bc*/ 	.word	0x00000000
        /*06c0*/ 	.word	0x00000000
        /*06c4*/ 	.short	0x0101
        /*06c6*/ 	.byte	0xff
	.zero		1


	//   ....[92]....
        /*06c8*/ 	.word	0x00003540
        /*06cc*/ 	.word	0x000000ff
        /*06d0*/ 	.word	0x00000160
        /*06d4*/ 	.short	0x0106
        /*06d6*/ 	.byte	0x05
	.zero		1


	//   ....[93]....
        /*06d8*/ 	.word	0x00003560
        /*06dc*/ 	.word	0x000000ff
        /*06e0*/ 	.word	0x00000160
        /*06e4*/ 	.short	0x010a
        /*06e6*/ 	.byte	0x05
	.zero		1


	//   ....[94]....
        /*06e8*/ 	.word	0x000035f0
        /*06ec*/ 	.word	0x000000ff
        /*06f0*/ 	.word	0x00000160
        /*06f4*/ 	.short	0x0106
        /*06f6*/ 	.byte	0x04
	.zero		1


	//   ....[95]....
        /*06f8*/ 	.word	0x00003630
        /*06fc*/ 	.word	0x00000000
        /*0700*/ 	.word	0x00000160
        /*0704*/ 	.short	0x010a
        /*0706*/ 	.byte	0xff
	.zero		1


	//   ....[96]....
        /*0708*/ 	.word	0x00003870
        /*070c*/ 	.word	0x000000ff
        /*0710*/ 	.word	0x00000008
        /*0714*/ 	.short	0x010a
        /*0716*/ 	.byte	0x06
	.zero		1


	//   ....[97]....
        /*0718*/ 	.word	0x00003890
        /*071c*/ 	.word	0x000000ff
        /*0720*/ 	.word	0x00000008
        /*0724*/ 	.short	0x010a
        /*0726*/ 	.byte	0x06
	.zero		1


	//   ....[98]....
        /*0728*/ 	.word	0x00003a20
        /*072c*/ 	.word	0x000000ff
        /*0730*/ 	.word	0x00000008
        /*0734*/ 	.short	0x010a
        /*0736*/ 	.byte	0x06
	.zero		1


	//   ....[99]....
        /*0738*/ 	.word	0x00003a40
        /*073c*/ 	.word	0x000000ff
        /*0740*/ 	.word	0x00000008
        /*0744*/ 	.short	0x010a
        /*0746*/ 	.byte	0x06
	.zero		1


	//   ....[100]....
        /*0748*/ 	.word	0x00003b00
        /*074c*/ 	.word	0x000000ff
        /*0750*/ 	.word	0x00000000
        /*0754*/ 	.short	0x0101
        /*0756*/ 	.byte	0x07
	.zero		1


	//   ....[101]....
        /*0758*/ 	.word	0x00003e40
        /*075c*/ 	.word	0x00000000
        /*0760*/ 	.word	0x00000150
        /*0764*/ 	.short	0x010a
        /*0766*/ 	.byte	0xff
	.zero		1


	//   ....[102]....
        /*0768*/ 	.word	0x00003f00
        /*076c*/ 	.word	0x00000000
        /*0770*/ 	.word	0x00000000
        /*0774*/ 	.short	0x0101
        /*0776*/ 	.byte	0xff
	.zero		1


	//   ....[103]....
        /*0778*/ 	.word	0x00003fc0
        /*077c*/ 	.word	0x000000ff
        /*0780*/ 	.word	0x00000000
        /*0784*/ 	.short	0x010a
        /*0786*/ 	.byte	0x08
	.zero		1


	//   ....[104]....
        /*0788*/ 	.word	0x00003fd0
        /*078c*/ 	.word	0x000000ff
        /*0790*/ 	.word	0x00000190
        /*0794*/ 	.short	0x010a
        /*0796*/ 	.byte	0x09
	.zero		1


	//   ....[105]....
        /*0798*/ 	.word	0x00004080
        /*079c*/ 	.word	0x000000ff
        /*07a0*/ 	.word	0x00000000
        /*07a4*/ 	.short	0x010a
        /*07a6*/ 	.byte	0x08
	.zero		1


	//   ....[106]....
        /*07a8*/ 	.word	0x000041b0
        /*07ac*/ 	.word	0x000000ff
        /*07b0*/ 	.word	0x00000000
        /*07b4*/ 	.short	0x010a
        /*07b6*/ 	.byte	0x1e
	.zero		1


	//   ....[107]....
        /*07b8*/ 	.word	0x000044b0
        /*07bc*/ 	.word	0x000000ff
        /*07c0*/ 	.word	0x00000000
        /*07c4*/ 	.short	0x010a
        /*07c6*/ 	.byte	0x08
	.zero		1


	//   ....[108]....
        /*07c8*/ 	.word	0x00004540
        /*07cc*/ 	.word	0x000000ff
        /*07d0*/ 	.word	0x00000000
        /*07d4*/ 	.short	0x010a
        /*07d6*/ 	.byte	0x08
	.zero		1


	//   ....[109]....
        /*07d8*/ 	.word	0x000045d0
        /*07dc*/ 	.word	0x000000ff
        /*07e0*/ 	.word	0x00000000
        /*07e4*/ 	.short	0x010a
        /*07e6*/ 	.byte	0x08
	.zero		1


	//   ....[110]....
        /*07e8*/ 	.word	0x00004670
        /*07ec*/ 	.word	0x00000000
        /*07f0*/ 	.word	0x00000000
        /*07f4*/ 	.short	0x010a
        /*07f6*/ 	.byte	0xff
	.zero		1


	//   ....[111]....
        /*07f8*/ 	.word	0x000046b0
        /*07fc*/ 	.word	0x00000000
        /*0800*/ 	.word	0x00000000
        /*0804*/ 	.short	0x010a
        /*0806*/ 	.byte	0xff
	.zero		1


	//   ....[112]....
        /*0808*/ 	.word	0x00004720
        /*080c*/ 	.word	0x000000ff
        /*0810*/ 	.word	0x00000000
        /*0814*/ 	.short	0x0101
        /*0816*/ 	.byte	0x05
	.zero		1


	//   ....[113]....
        /*0818*/ 	.word	0x00004760
        /*081c*/ 	.word	0x000000ff
        /*0820*/ 	.word	0x000001d0
        /*0824*/ 	.short	0x010a
        /*0826*/ 	.byte	0x07
	.zero		1


	//   ....[114]....
        /*0828*/ 	.word	0x000047b0
        /*082c*/ 	.word	0x000000ff
        /*0830*/ 	.word	0x00000000
        /*0834*/ 	.short	0x0101
        /*0836*/ 	.byte	0x05
	.zero		1


	//   ....[115]....
        /*0838*/ 	.word	0x00004bc0
        /*083c*/ 	.word	0x00000000
        /*0840*/ 	.word	0x00000150
        /*0844*/ 	.short	0x010a
        /*0846*/ 	.byte	0xff
	.zero		1


	//   ....[116]....
        /*0848*/ 	.word	0x00004c80
        /*084c*/ 	.word	0x00000000
        /*0850*/ 	.word	0x00000000
        /*0854*/ 	.short	0x0101
        /*0856*/ 	.byte	0xff
	.zero		1


	//   ....[117]....
        /*0858*/ 	.word	0x00004fa0
        /*085c*/ 	.word	0x000000ff
        /*0860*/ 	.word	0x00000148
        /*0864*/ 	.short	0x010a
        /*0866*/ 	.byte	0x07
	.zero		1


	//   ....[118]....
        /*0868*/ 	.word	0x000051c0
        /*086c*/ 	.word	0x000000ff
        /*0870*/ 	.word	0x00000128
        /*0874*/ 	.short	0x010a
        /*0876*/ 	.byte	0x0f
	.zero		1


	//   ....[119]....
        /*0878*/ 	.word	0x00005470
        /*087c*/ 	.word	0x000000ff
        /*0880*/ 	.word	0x00000110
        /*0884*/ 	.short	0x010b
        /*0886*/ 	.byte	0x0f
	.zero		1


	//   ....[120]....
        /*0888*/ 	.word	0x000054f0
        /*088c*/ 	.word	0x000000ff
        /*0890*/ 	.word	0x00000000
        /*0894*/ 	.short	0x0101
        /*0896*/ 	.byte	0x10
	.zero		1


	//   ....[121]....
        /*0898*/ 	.word	0x00005530
        /*089c*/ 	.word	0x000000ff
        /*08a0*/ 	.word	0x00000128
        /*08a4*/ 	.short	0x010a
        /*08a6*/ 	.byte	0x0d
	.zero		1


	//   ....[122]....
        /*08a8*/ 	.word	0x00005770
        /*08ac*/ 	.word	0x000000ff
        /*08b0*/ 	.word	0x00000110
        /*08b4*/ 	.short	0x010b
        /*08b6*/ 	.byte	0x0d
	.zero		1


	//   ....[123]....
        /*08b8*/ 	.word	0x000057e0
        /*08bc*/ 	.word	0x000000ff
        /*08c0*/ 	.word	0x00000000
        /*08c4*/ 	.short	0x0101
        /*08c6*/ 	.byte	0x0f
	.zero		1


	//   ....[124]....
        /*08c8*/ 	.word	0x00005830
        /*08cc*/ 	.word	0x000000ff
        /*08d0*/ 	.word	0x00000000
        /*08d4*/ 	.short	0x010a
        /*08d6*/ 	.byte	0x04
	.zero		1


	//   ....[125]....
        /*08d8*/ 	.word	0x000058c0
        /*08dc*/ 	.word	0x000000ff
        /*08e0*/ 	.word	0x00000000
        /*08e4*/ 	.short	0x010a
        /*08e6*/ 	.byte	0x04
	.zero		1


	//   ....[126]....
        /*08e8*/ 	.word	0x00005960
        /*08ec*/ 	.word	0x00000000
        /*08f0*/ 	.word	0x00000000
        /*08f4*/ 	.short	0x010a
        /*08f6*/ 	.byte	0xff
	.zero		1


	//   ....[127]....
        /*08f8*/ 	.word	0x00005cb0
        /*08fc*/ 	.word	0x00000000
        /*0900*/ 	.word	0x00000150
        /*0904*/ 	.short	0x010a
        /*0906*/ 	.byte	0xff
	.zero		1


	//   ....[128]....
        /*0908*/ 	.word	0x00005dc0
        /*090c*/ 	.word	0x00000000
        /*0910*/ 	.word	0x00000000
        /*0914*/ 	.short	0x0101
        /*0916*/ 	.byte	0xff
	.zero		1


	//   ....[129]....
        /*0918*/ 	.word	0x00006740
        /*091c*/ 	.word	0x00000000
        /*0920*/ 	.word	0x00000110
        /*0924*/ 	.short	0x010a
        /*0926*/ 	.byte	0xff
	.zero		1


	//   ....[130]....
        /*0928*/ 	.word	0x00006840
        /*092c*/ 	.word	0x00000053
        /*0930*/ 	.word	0x00000170
        /*0934*/ 	.short	0x010a
        /*0936*/ 	.byte	0xff
	.zero		1


	//   ....[131]....
        /*0938*/ 	.word	0x000069b0
        /*093c*/ 	.word	0x00000000
        /*0940*/ 	.word	0x00000110
        /*0944*/ 	.short	0x010a
        /*0946*/ 	.byte	0xff
	.zero		1


	//   ....[132]....
        /*0948*/ 	.word	0x00006ac0
        /*094c*/ 	.word	0x00000053
        /*0950*/ 	.word	0x00000170
        /*0954*/ 	.short	0x010a
        /*0956*/ 	.byte	0xff
	.zero		1


	//   ....[133]....
        /*0958*/ 	.word	0x000072d0
        /*095c*/ 	.word	0x00000000
        /*0960*/ 	.word	0x00000000
        /*0964*/ 	.short	0x0101
        /*0966*/ 	.byte	0xff
	.zero		1


	//   ....[134]....
        /*0968*/ 	.word	0x000072e0
        /*096c*/ 	.word	0x00000002
        /*0970*/ 	.word	0x00000110
        /*0974*/ 	.short	0x010a
        /*0976*/ 	.byte	0xff
	.zero		1


	//   ....[135]....
        /*0978*/ 	.word	0x000073a0
        /*097c*/ 	.word	0x00000002
        /*0980*/ 	.word	0x00000110
        /*0984*/ 	.short	0x010a
        /*0986*/ 	.byte	0xff
	.zero		1


	//   ....[136]....
        /*0988*/ 	.word	0x00007720
        /*098c*/ 	.word	0x00000053
        /*0990*/ 	.word	0x00000000
        /*0994*/ 	.short	0x0101
        /*0996*/ 	.byte	0xff
	.zero		1


	//   ....[137]....
        /*0998*/ 	.word	0x00007cc0
        /*099c*/ 	.word	0x00000002
        /*09a0*/ 	.word	0x00000000
        /*09a4*/ 	.short	0x0101
        /*09a6*/ 	.byte	0xff
	.zero		1


	//   ....[138]....
        /*09a8*/ 	.word	0x00007f30
        /*09ac*/ 	.word	0x000000ff
        /*09b0*/ 	.word	0x00000000
        /*09b4*/ 	.short	0x0101
        /*09b6*/ 	.byte	0x04
	.zero		1


	//   ....[139]....
        /*09b8*/ 	.word	0x00007f50
        /*09bc*/ 	.word	0x00000003
        /*09c0*/ 	.word	0x000001c0
        /*09c4*/ 	.short	0x010a
        /*09c6*/ 	.byte	0xff
	.zero		1


	//   ....[140]....
        /*09c8*/ 	.word	0x00007fb0
        /*09cc*/ 	.word	0x00000002
        /*09d0*/ 	.word	0x00000088
        /*09d4*/ 	.short	0x010a
        /*09d6*/ 	.byte	0xff
	.zero		1


	//   ....[141]....
        /*09d8*/ 	.word	0x00008010
        /*09dc*/ 	.word	0x00000002
        /*09e0*/ 	.word	0x00000088
        /*09e4*/ 	.short	0x010a
        /*09e6*/ 	.byte	0xff
	.zero		1


	//   ....[142]....
        /*09e8*/ 	.word	0x00008060
        /*09ec*/ 	.word	0x00000002
        /*09f0*/ 	.word	0x00000150
        /*09f4*/ 	.short	0x010a
        /*09f6*/ 	.byte	0xff
	.zero		1


	//   ....[143]....
        /*09f8*/ 	.word	0x000080c0
        /*09fc*/ 	.word	0x00000000
        /*0a00*/ 	.word	0x00000000
        /*0a04*/ 	.short	0x010a
        /*0a06*/ 	.byte	0xff
	.zero		1


	//   ....[144]....
        /*0a08*/ 	.word	0x00008120
        /*0a0c*/ 	.word	0x00000000
        /*0a10*/ 	.word	0x00000000
        /*0a14*/ 	.short	0x010a
        /*0a16*/ 	.byte	0xff
	.zero		1


	//   ....[145]....
        /*0a18*/ 	.word	0x00008180
        /*0a1c*/ 	.word	0x00000000
        /*0a20*/ 	.word	0x00000000
        /*0a24*/ 	.short	0x010a
        /*0a26*/ 	.byte	0xff
	.zero		1


	//   ....[146]....
        /*0a28*/ 	.word	0x000081e0
        /*0a2c*/ 	.word	0x00000000
        /*0a30*/ 	.word	0x00000000
        /*0a34*/ 	.short	0x010a
        /*0a36*/ 	.byte	0xff
	.zero		1


	//   ....[147]....
        /*0a38*/ 	.word	0x00008240
        /*0a3c*/ 	.word	0x00000000
        /*0a40*/ 	.word	0x00000000
        /*0a44*/ 	.short	0x010a
        /*0a46*/ 	.byte	0xff
	.zero		1


	//   ....[148]....
        /*0a48*/ 	.word	0x000082a0
        /*0a4c*/ 	.word	0x00000000
        /*0a50*/ 	.word	0x00000000
        /*0a54*/ 	.short	0x010a
        /*0a56*/ 	.byte	0xff
	.zero		1


	//   ....[149]....
        /*0a58*/ 	.word	0x00008300
        /*0a5c*/ 	.word	0x00000000
        /*0a60*/ 	.word	0x00000000
        /*0a64*/ 	.short	0x010a
        /*0a66*/ 	.byte	0xff
	.zero		1


	//   ....[150]....
        /*0a68*/ 	.word	0x00008360
        /*0a6c*/ 	.word	0x00000000
        /*0a70*/ 	.word	0x00000000
        /*0a74*/ 	.short	0x010a
        /*0a76*/ 	.byte	0xff
	.zero		1


	//   ....[151]....
        /*0a78*/ 	.word	0x000083c0
        /*0a7c*/ 	.word	0x00000000
        /*0a80*/ 	.word	0x00000000
        /*0a84*/ 	.short	0x010a
        /*0a86*/ 	.byte	0xff
	.zero		1


	//   ....[152]....
        /*0a88*/ 	.word	0x00008420
        /*0a8c*/ 	.word	0x00000000
        /*0a90*/ 	.word	0x00000000
        /*0a94*/ 	.short	0x010a
        /*0a96*/ 	.byte	0xff
	.zero		1


	//   ....[153]....
        /*0a98*/ 	.word	0x00008480
        /*0a9c*/ 	.word	0x00000000
        /*0aa0*/ 	.word	0x00000000
        /*0aa4*/ 	.short	0x010a
        /*0aa6*/ 	.byte	0xff
	.zero		1


	//   ....[154]....
        /*0aa8*/ 	.word	0x000084e0
        /*0aac*/ 	.word	0x00000000
        /*0ab0*/ 	.word	0x00000000
        /*0ab4*/ 	.short	0x010a
        /*0ab6*/ 	.byte	0xff
	.zero		1


	//   ....[155]....
        /*0ab8*/ 	.word	0x00008540
        /*0abc*/ 	.word	0x00000000
        /*0ac0*/ 	.word	0x00000000
        /*0ac4*/ 	.short	0x010a
        /*0ac6*/ 	.byte	0xff
	.zero		1


	//   ....[156]....
        /*0ac8*/ 	.word	0x000085a0
        /*0acc*/ 	.word	0x00000000
        /*0ad0*/ 	.word	0x00000000
        /*0ad4*/ 	.short	0x010a
        /*0ad6*/ 	.byte	0xff
	.zero		1


	//   ....[157]....
        /*0ad8*/ 	.word	0x00008600
        /*0adc*/ 	.word	0x00000000
        /*0ae0*/ 	.word	0x00000000
        /*0ae4*/ 	.short	0x010a
        /*0ae6*/ 	.byte	0xff
	.zero		1


	//   ....[158]....
        /*0ae8*/ 	.word	0x00008660
        /*0aec*/ 	.word	0x00000000
        /*0af0*/ 	.word	0x00000000
        /*0af4*/ 	.short	0x010a
        /*0af6*/ 	.byte	0xff
	.zero		1


	//   ....[159]....
        /*0af8*/ 	.word	0x000086b0
        /*0afc*/ 	.word	0x00000000
        /*0b00*/ 	.word	0x000001b0
        /*0b04*/ 	.short	0x010a
        /*0b06*/ 	.byte	0xff
	.zero		1


	//   ....[160]....
        /*0b08*/ 	.word	0x00008710
        /*0b0c*/ 	.word	0x00000000
        /*0b10*/ 	.word	0x00000160
        /*0b14*/ 	.short	0x010a
        /*0b16*/ 	.byte	0xff
	.zero		1


	//   ....[161]....
        /*0b18*/ 	.word	0x00008760
        /*0b1c*/ 	.word	0x00000000
        /*0b20*/ 	.word	0x00000150
        /*0b24*/ 	.short	0x010a
        /*0b26*/ 	.byte	0xff
	.zero		1


	//   ....[162]....
        /*0b28*/ 	.word	0x000087c0
        /*0b2c*/ 	.word	0x00000000
        /*0b30*/ 	.word	0x00000160
        /*0b34*/ 	.short	0x010a
        /*0b36*/ 	.byte	0xff
	.zero		1


	//   ....[163]....
        /*0b38*/ 	.word	0x00008820
        /*0b3c*/ 	.word	0x00000004
        /*0b40*/ 	.word	0x00000008
        /*0b44*/ 	.short	0x010a
        /*0b46*/ 	.byte	0xff
	.zero		1


	//   ....[164]....
        /*0b48*/ 	.word	0x00008900
        /*0b4c*/ 	.word	0x00000002
        /*0b50*/ 	.word	0x00000008
        /*0b54*/ 	.short	0x010a
        /*0b56*/ 	.byte	0xff
	.zero		1


	//   ....[165]....
        /*0b58*/ 	.word	0x00008950
        /*0b5c*/ 	.word	0x00000000
        /*0b60*/ 	.word	0x00000150
        /*0b64*/ 	.short	0x010a
        /*0b66*/ 	.byte	0xff
	.zero		1


	//   ....[166]....
        /*0b68*/ 	.word	0x000089b0
        /*0b6c*/ 	.word	0x00000000
        /*0b70*/ 	.word	0x00000190
        /*0b74*/ 	.short	0x010a
        /*0b76*/ 	.byte	0xff
	.zero		1


	//   ....[167]....
        /*0b78*/ 	.word	0x00008a10
        /*0b7c*/ 	.word	0x00000000
        /*0b80*/ 	.word	0x00000000
        /*0b84*/ 	.short	0x010a
        /*0b86*/ 	.byte	0xff
	.zero		1


	//   ....[168]....
        /*0b88*/ 	.word	0x00008a70
        /*0b8c*/ 	.word	0x00000000
        /*0b90*/ 	.word	0x00000000
        /*0b94*/ 	.short	0x010a
        /*0b96*/ 	.byte	0xff
	.zero		1


	//   ....[169]....
        /*0b98*/ 	.word	0x00008ad0
        /*0b9c*/ 	.word	0x00000000
        /*0ba0*/ 	.word	0x00000000
        /*0ba4*/ 	.short	0x010a
        /*0ba6*/ 	.byte	0xff
	.zero		1


	//   ....[170]....
        /*0ba8*/ 	.word	0x00008b30
        /*0bac*/ 	.word	0x00000000
        /*0bb0*/ 	.word	0x00000000
        /*0bb4*/ 	.short	0x010a
        /*0bb6*/ 	.byte	0xff
	.zero		1


	//   ....[171]....
        /*0bb8*/ 	.word	0x00008b90
        /*0bbc*/ 	.word	0x00000000
        /*0bc0*/ 	.word	0x000001d0
        /*0bc4*/ 	.short	0x010a
        /*0bc6*/ 	.byte	0xff
	.zero		1


	//   ....[172]....
        /*0bc8*/ 	.word	0x00008be0
        /*0bcc*/ 	.word	0x00000000
        /*0bd0*/ 	.word	0x00000150
        /*0bd4*/ 	.short	0x010a
        /*0bd6*/ 	.byte	0xff
	.zero		1


	//   ....[173]....
        /*0bd8*/ 	.word	0x00008c40
        /*0bdc*/ 	.word	0x00000000
        /*0be0*/ 	.word	0x00000148
        /*0be4*/ 	.short	0x010a
        /*0be6*/ 	.byte	0xff
	.zero		1


	//   ....[174]....
        /*0be8*/ 	.word	0x00008ca0
        /*0bec*/ 	.word	0x00000000
        /*0bf0*/ 	.word	0x00000128
        /*0bf4*/ 	.short	0x010a
        /*0bf6*/ 	.byte	0xff
	.zero		1


	//   ....[175]....
        /*0bf8*/ 	.word	0x00008d00
        /*0bfc*/ 	.word	0x00000003
        /*0c00*/ 	.word	0x00000128
        /*0c04*/ 	.short	0x010a
        /*0c06*/ 	.byte	0xff
	.zero		1


	//   ....[176]....
        /*0c08*/ 	.word	0x00008d60
        /*0c0c*/ 	.word	0x00000000
        /*0c10*/ 	.word	0x00000000
        /*0c14*/ 	.short	0x010a
        /*0c16*/ 	.byte	0xff
	.zero		1


	//   ....[177]....
        /*0c18*/ 	.word	0x00008dc0
        /*0c1c*/ 	.word	0x00000000
        /*0c20*/ 	.word	0x00000000
        /*0c24*/ 	.short	0x010a
        /*0c26*/ 	.byte	0xff
	.zero		1


	//   ....[178]....
        /*0c28*/ 	.word	0x00008e10
        /*0c2c*/ 	.word	0x00000000
        /*0c30*/ 	.word	0x00000150
        /*0c34*/ 	.short	0x010a
        /*0c36*/ 	.byte	0xff
	.zero		1


	//   ....[179]....
        /*0c38*/ 	.word	0x00008e60
        /*0c3c*/ 	.word	0x00000000
        /*0c40*/ 	.word	0x00000110
        /*0c44*/ 	.short	0x010a
        /*0c46*/ 	.byte	0xff
	.zero		1


	//   ....[180]....
        /*0c48*/ 	.word	0x00008eb0
        /*0c4c*/ 	.word	0x00000053
        /*0c50*/ 	.word	0x00000170
        /*0c54*/ 	.short	0x010a
        /*0c56*/ 	.byte	0xff
	.zero		1


	//   ....[181]....
        /*0c58*/ 	.word	0x00008f00
        /*0c5c*/ 	.word	0x00000002
        /*0c60*/ 	.word	0x00000110
        /*0c64*/ 	.short	0x010a
        /*0c66*/ 	.byte	0xff
	.zero		1


	//----- nvinfo : EIATTR_NUM_MBARRIERS
	.align		4
.L_47:
        /*0c68*/ 	.byte	0x03, 0x38
        /*0c6a*/ 	.short	0x003b


	//----- nvinfo : EIATTR_EXIT_INSTR_OFFSETS
	.align		4
        /*0c6c*/ 	.byte	0x04, 0x1c
        /*0c6e*/ 	.short	(.L_49 - .L_48)


	//   ....[0]....
.L_48:
        /*0c70*/ 	.word	0x00003100


	//   ....[1]....
        /*0c74*/ 	.word	0x00003600


	//   ....[2]....
        /*0c78*/ 	.word	0x00003660


	//   ....[3]....
        /*0c7c*/ 	.word	0x000049e0


	//   ....[4]....
        /*0c80*/ 	.word	0x00005990


	//   ....[5]....
        /*0c84*/ 	.word	0x000059d0


	//   ....[6]....
        /*0c88*/ 	.word	0x00007e20


	//   ....[7]....
        /*0c8c*/ 	.word	0x00007ea0


	//   ....[8]....
        /*0c90*/ 	.word	0x00007ed0


	//   ....[9]....
        /*0c94*/ 	.word	0x00007f40


	//----- nvinfo : EIATTR_MAX_THREADS
	.align		4
.L_49:
        /*0c98*/ 	.byte	0x04, 0x05
        /*0c9a*/ 	.short	(.L_51 - .L_50)
.L_50:
        /*0c9c*/ 	.word	0x00000100
        /*0ca0*/ 	.word	0x00000001
        /*0ca4*/ 	.word	0x00000001


	//----- nvinfo : EIATTR_CRS_STACK_SIZE
	.align		4
.L_51:
        /*0ca8*/ 	.byte	0x04, 0x1e
        /*0caa*/ 	.short	(.L_53 - .L_52)
.L_52:
        /*0cac*/ 	.word	0x00000000


	//----- nvinfo : EIATTR_CBANK_PARAM_SIZE
	.align		4
.L_53:
        /*0cb0*/ 	.byte	0x03, 0x19
        /*0cb2*/ 	.short	0x0800


	//----- nvinfo : EIATTR_PARAM_CBANK
	.align		4
        /*0cb4*/ 	.byte	0x04, 0x0a
        /*0cb6*/ 	.short	(.L_55 - .L_54)
	.align		4
.L_54:
        /*0cb8*/ 	.word	index@(.nv.constant0._ZN7cutlass13device_kernelINS_4gemm6kernel13GemmUniversalIN4cute5tupleIJiiiiEEENS1_10collective13CollectiveMmaINS1_35MainloopSm100TmaUmmaWarpSpecializedILi17ELi2ELi4ENS5_IJNS4_1CILi2EEENSA_ILi1EEESC_EEEEENS5_IJNSA_ILi128EEENSA_ILi64EEESG_EEENS_10bfloat16_tENS5_IJlSC_lEEESI_SJ_NS4_8TiledMMAINS4_8MMA_AtomIJNS4_26SM100_MMA_F16BF16_2x1SM_SSISI_SI_fLi128ELi64ELNS4_4UMMA5MajorE0ELSO_0ELNSN_7ScaleInE0ELSP_0EEEEEENS4_6LayoutINS5_IJSC_SC_SC_EEENS5_IJNSA_ILi0EEESU_SU_EEEEENS5_IJNS4_10UnderscoreESX_SX_EEEEENS4_18SM100_TMA_2SM_LOADENS4_14ComposedLayoutINS4_7SwizzleILi3ELi4ELi3EEENS4_18smem_ptr_flag_bitsILi16EEENSS_INS5_IJNSA_ILi8EEESG_EEENS5_IJSG_SC_EEEEEEEvNS4_8identityES10_S1A_vS1B_EENS_8epilogue10collective18CollectiveEpilogueINS1D_23Sm100TmaWarpSpecializedILi3ELi2ELi16ELb1ELb0EEEJNS5_IJSG_SG_SG_EEENS5_IJNSS_ISG_SC_EENSS_INS5_IJNSA_ILi16EEESB_EEENS5_IJSC_NSA_ILi32EEEEEEEEEEESI_SJ_SI_SJ_NS1D_6fusion15FusionCallbacksIS1H_NS1Q_13LinCombEltActINS1D_6thread4ReLuESI_fSI_fLNS_15FloatRoundStyleE2EEES1I_S1P_JEEENS4_5SM1004TMEM4LOAD26SM100_TMEM_LOAD_32dp32b16xENS4_13SM90_TMA_LOADENS11_INS12_ILi1ELi4ELi3EEES15_NSS_INS5_IJS16_S1K_EEENS5_IJS1K_SC_EEEEEEENS4_39AutoVectorizingCopyWithAssumedAlignmentILi128EEENS4_14SM90_TMA_STOREES27_S29_S29_EEEvvEEEEvNT_6ParamsE)
        /*0cbc*/ 	.short	0x0380
        /*0cbe*/ 	.short	0x0800


	//----- nvinfo : EIATTR_SW_WAR
	.align		4
.L_55:
        /*0cc0*/ 	.byte	0x04, 0x36
        /*0cc2*/ 	.short	(.L_57 - .L_56)
.L_56:
        /*0cc4*/ 	.word	0x00000008
.L_57:


//--------------------- .nv.callgraph             --------------------------
	.section	.nv.callgraph,"",@"SHT_CUDA_CALLGRAPH"
	.align	4
	.sectionentsize	8
	.align		4
        /*0000*/ 	.word	0x00000000
	.align		4
        /*0004*/ 	.word	0xffffffff
	.align		4
        /*0008*/ 	.word	index@(_ZN7cutlass13device_kernelINS_4gemm6kernel13GemmUniversalIN4cute5tupleIJiiiiEEENS1_10collective13CollectiveMmaINS1_35MainloopSm100TmaUmmaWarpSpecializedILi17ELi2ELi4ENS5_IJNS4_1CILi2EEENSA_ILi1EEESC_EEEEENS5_IJNSA_ILi128EEENSA_ILi64EEESG_EEENS_10bfloat16_tENS5_IJlSC_lEEESI_SJ_NS4_8TiledMMAINS4_8MMA_AtomIJNS4_26SM100_MMA_F16BF16_2x1SM_SSISI_SI_fLi128ELi64ELNS4_4UMMA5MajorE0ELSO_0ELNSN_7ScaleInE0ELSP_0EEEEEENS4_6LayoutINS5_IJSC_SC_SC_EEENS5_IJNSA_ILi0EEESU_SU_EEEEENS5_IJNS4_10UnderscoreESX_SX_EEEEENS4_18SM100_TMA_2SM_LOADENS4_14ComposedLayoutINS4_7SwizzleILi3ELi4ELi3EEENS4_18smem_ptr_flag_bitsILi16EEENSS_INS5_IJNSA_ILi8EEESG_EEENS5_IJSG_SC_EEEEEEEvNS4_8identityES10_S1A_vS1B_EENS_8epilogue10collective18CollectiveEpilogueINS1D_23Sm100TmaWarpSpecializedILi3ELi2ELi16ELb1ELb0EEEJNS5_IJSG_SG_SG_EEENS5_IJNSS_ISG_SC_EENSS_INS5_IJNSA_ILi16EEESB_EEENS5_IJSC_NSA_ILi32EEEEEEEEEEESI_SJ_SI_SJ_NS1D_6fusion15FusionCallbacksIS1H_NS1Q_13LinCombEltActINS1D_6thread4ReLuESI_fSI_fLNS_15FloatRoundStyleE2EEES1I_S1P_JEEENS4_5SM1004TMEM4LOAD26SM100_TMEM_LOAD_32dp32b16xENS4_13SM90_TMA_LOADENS11_INS12_ILi1ELi4ELi3EEES15_NSS_INS5_IJS16_S1K_EEENS5_IJS1K_SC_EEEEEEENS4_39AutoVectorizingCopyWithAssumedAlignmentILi128EEENS4_14SM90_TMA_STOREES27_S29_S29_EEEvvEEEEvNT_6ParamsE)
	.align		4
        /*000c*/ 	.word	index@(__assertfail)
	.align		4
        /*0010*/ 	.word	0x00000000
	.align		4
        /*0014*/ 	.word	0xfffffffe
	.align		4
        /*0018*/ 	.word	0x00000000
	.align		4
        /*001c*/ 	.word	0xfffffffd
	.align		4
        /*0020*/ 	.word	0x00000000
	.align		4
        /*0024*/ 	.word	0xfffffffc


//--------------------- .nv.constant4             --------------------------
	.section	.nv.constant4,"a",@progbits
	.align	8
	.align		8
.nv.constant4:
        /*0000*/ 	.dword	__assertfail
	.align		8
        /*0008*/ 	.dword	__unnamed_1
	.align		8
        /*0010*/ 	.dword	__unnamed_2
	.align		8
        /*0018*/ 	.dword	_ZN39_INTERNAL_32c3d1b2_4_k_cu_aa491c3b_29944cuda3std3__45__cpo5beginE
	.align		8
        /*0020*/ 	.dword	_ZN39_INTERNAL_32c3d1b2_4_k_cu_aa491c3b_29944cuda3std3__45__cpo3endE
	.align		8
        /*0028*/ 	.dword	_ZN39_INTERNAL_32c3d1b2_4_k_cu_aa491c3b_29944cuda3std3__45__cpo6cbeginE
	.align		8
        /*0030*/ 	.dword	_ZN39_INTERNAL_32c3d1b2_4_k_cu_aa491c3b_29944cuda3std3__45__cpo4cendE
	.align		8
        /*0038*/ 	.dword	_ZN39_INTERNAL_32c3d1b2_4_k_cu_aa491c3b_29944cuda3std3__441_GLOBAL__N__32c3d1b2_4_k_cu_aa491c3b_29946ignoreE
	.align		8
        /*0040*/ 	.dword	_ZN39_INTERNAL_32c3d1b2_4_k_cu_aa491c3b_29944cuda3std3__419piecewise_constructE
	.align		8
        /*0048*/ 	.dword	_ZN39_INTERNAL_32c3d1b2_4_k_cu_aa491c3b_29944cuda3std3__48in_placeE
	.align		8
        /*0050*/ 	.dword	_ZN39_INTERNAL_32c3d1b2_4_k_cu_aa491c3b_29944cuda3std6ranges3__45__cpo4swapE
	.align		8
        /*0058*/ 	.dword	_ZN39_INTERNAL_32c3d1b2_4_k_cu_aa491c3b_29944cuda3std6ranges3__45__cpo9iter_moveE
	.align		8
        /*0060*/ 	.dword	_ZN39_INTERNAL_32c3d1b2_4_k_cu_aa491c3b_29944cute7productE
	.align		8
        /*0068*/ 	.dword	_ZN39_INTERNAL_32c3d1b2_4_k_cu_aa491c3b_29944cute1_E
	.align		8
        /*0070*/ 	.dword	$str$25
	.align		8
        /*0078*/ 	.dword	$str$26
	.align		8
        /*0080*/ 	.dword	$str$27
	.align		8
        /*0088*/ 	.dword	$str$28


//--------------------- .text._ZN7cutlass13device_kernelINS_4gemm6kernel13GemmUniversalIN4cute5tupleIJiiiiEEENS1_10collective13CollectiveMmaINS1_35MainloopSm100TmaUmmaWarpSpecializedILi17ELi2ELi4ENS5_IJNS4_1CILi2EEENSA_ILi1EEESC_EEEEENS5_IJNSA_ILi128EEENSA_ILi64EEESG_EEENS_10bfloat16_tENS5_IJlSC_lEEESI_SJ_NS4_8TiledMMAINS4_8MMA_AtomIJNS4_26SM100_MMA_F16BF16_2x1SM_SSISI_SI_fLi128ELi64ELNS4_4UMMA5MajorE0ELSO_0ELNSN_7ScaleInE0ELSP_0EEEEEENS4_6LayoutINS5_IJSC_SC_SC_EEENS5_IJNSA_ILi0EEESU_SU_EEEEENS5_IJNS4_10UnderscoreESX_SX_EEEEENS4_18SM100_TMA_2SM_LOADENS4_14ComposedLayoutINS4_7SwizzleILi3ELi4ELi3EEENS4_18smem_ptr_flag_bitsILi16EEENSS_INS5_IJNSA_ILi8EEESG_EEENS5_IJSG_SC_EEEEEEEvNS4_8identityES10_S1A_vS1B_EENS_8epilogue10collective18CollectiveEpilogueINS1D_23Sm100TmaWarpSpecializedILi3ELi2ELi16ELb1ELb0EEEJNS5_IJSG_SG_SG_EEENS5_IJNSS_ISG_SC_EENSS_INS5_IJNSA_ILi16EEESB_EEENS5_IJSC_NSA_ILi32EEEEEEEEEEESI_SJ_SI_SJ_NS1D_6fusion15FusionCallbacksIS1H_NS1Q_13LinCombEltActINS1D_6thread4ReLuESI_fSI_fLNS_15FloatRoundStyleE2EEES1I_S1P_JEEENS4_5SM1004TMEM4LOAD26SM100_TMEM_LOAD_32dp32b16xENS4_13SM90_TMA_LOADENS11_INS12_ILi1ELi4ELi3EEES15_NSS_INS5_IJS16_S1K_EEENS5_IJS1K_SC_EEEEEEENS4_39AutoVectorizingCopyWithAssumedAlignmentILi128EEENS4_14SM90_TMA_STOREES27_S29_S29_EEEvvEEEEvNT_6ParamsE --------------------------
	.section	.text._ZN7cutlass13device_kernelINS_4gemm6kernel13GemmUniversalIN4cute5tupleIJiiiiEEENS1_10collective13CollectiveMmaINS1_35MainloopSm100TmaUmmaWarpSpecializedILi17ELi2ELi4ENS5_IJNS4_1CILi2EEENSA_ILi1EEESC_EEEEENS5_IJNSA_ILi128EEENSA_ILi64EEESG_EEENS_10bfloat16_tENS5_IJlSC_lEEESI_SJ_NS4_8TiledMMAINS4_8MMA_AtomIJNS4_26SM100_MMA_F16BF16_2x1SM_SSISI_SI_fLi128ELi64ELNS4_4UMMA5MajorE0ELSO_0ELNSN_7ScaleInE0ELSP_0EEEEEENS4_6LayoutINS5_IJSC_SC_SC_EEENS5_IJNSA_ILi0EEESU_SU_EEEEENS5_IJNS4_10UnderscoreESX_SX_EEEEENS4_18SM100_TMA_2SM_LOADENS4_14ComposedLayoutINS4_7SwizzleILi3ELi4ELi3EEENS4_18smem_ptr_flag_bitsILi16EEENSS_INS5_IJNSA_ILi8EEESG_EEENS5_IJSG_SC_EEEEEEEvNS4_8identityES10_S1A_vS1B_EENS_8epilogue10collective18CollectiveEpilogueINS1D_23Sm100TmaWarpSpecializedILi3ELi2ELi16ELb1ELb0EEEJNS5_IJSG_SG_SG_EEENS5_IJNSS_ISG_SC_EENSS_INS5_IJNSA_ILi16EEESB_EEENS5_IJSC_NSA_ILi32EEEEEEEEEEESI_SJ_SI_SJ_NS1D_6fusion15FusionCallbacksIS1H_NS1Q_13LinCombEltActINS1D_6thread4ReLuESI_fSI_fLNS_15FloatRoundStyleE2EEES1I_S1P_JEEENS4_5SM1004TMEM4LOAD26SM100_TMEM_LOAD_32dp32b16xENS4_13SM90_TMA_LOADENS11_INS12_ILi1ELi4ELi3EEES15_NSS_INS5_IJS16_S1K_EEENS5_IJS1K_SC_EEEEEEENS4_39AutoVectorizingCopyWithAssumedAlignmentILi128EEENS4_14SM90_TMA_STOREES27_S29_S29_EEEvvEEEEvNT_6ParamsE,"ax",@progbits
	.align	128
.text._ZN7cutlass13device_kernelINS_4gemm6kernel13GemmUniversalIN4cute5tupleIJiiiiEEENS1_10collective13CollectiveMmaINS1_35MainloopSm100TmaUmmaWarpSpecializedILi17ELi2ELi4ENS5_IJNS4_1CILi2EEENSA_ILi1EEESC_EEEEENS5_IJNSA_ILi128EEENSA_ILi64EEESG_EEENS_10bfloat16_tENS5_IJlSC_lEEESI_SJ_NS4_8TiledMMAINS4_8MMA_AtomIJNS4_26SM100_MMA_F16BF16_2x1SM_SSISI_SI_fLi128ELi64ELNS4_4UMMA5MajorE0ELSO_0ELNSN_7ScaleInE0ELSP_0EEEEEENS4_6LayoutINS5_IJSC_SC_SC_EEENS5_IJNSA_ILi0EEESU_SU_EEEEENS5_IJNS4_10UnderscoreESX_SX_EEEEENS4_18SM100_TMA_2SM_LOADENS4_14ComposedLayoutINS4_7SwizzleILi3ELi4ELi3EEENS4_18smem_ptr_flag_bitsILi16EEENSS_INS5_IJNSA_ILi8EEESG_EEENS5_IJSG_SC_EEEEEEEvNS4_8identityES10_S1A_vS1B_EENS_8epilogue10collective18CollectiveEpilogueINS1D_23Sm100TmaWarpSpecializedILi3ELi2ELi16ELb1ELb0EEEJNS5_IJSG_SG_SG_EEENS5_IJNSS_ISG_SC_EENSS_INS5_IJNSA_ILi16EEESB_EEENS5_IJSC_NSA_ILi32EEEEEEEEEEESI_SJ_SI_SJ_NS1D_6fusion15FusionCallbacksIS1H_NS1Q_13LinCombEltActINS1D_6thread4ReLuESI_fSI_fLNS_15FloatRoundStyleE2EEES1I_S1P_JEEENS4_5SM1004TMEM4LOAD26SM100_TMEM_LOAD_32dp32b16xENS4_13SM90_TMA_LOADENS11_INS12_ILi1ELi4ELi3EEES15_NSS_INS5_IJS16_S1K_EEENS5_IJS1K_SC_EEEEEEENS4_39AutoVectorizingCopyWithAssumedAlignmentILi128EEENS4_14SM90_TMA_STOREES27_S29_S29_EEEvvEEEEvNT_6ParamsE:
        .type           _ZN7cutlass13device_kernelINS_4gemm6kernel13GemmUniversalIN4cute5tupleIJiiiiEEENS1_10collective13CollectiveMmaINS1_35MainloopSm100TmaUmmaWarpSpecializedILi17ELi2ELi4ENS5_IJNS4_1CILi2EEENSA_ILi1EEESC_EEEEENS5_IJNSA_ILi128EEENSA_ILi64EEESG_EEENS_10bfloat16_tENS5_IJlSC_lEEESI_SJ_NS4_8TiledMMAINS4_8MMA_AtomIJNS4_26SM100_MMA_F16BF16_2x1SM_SSISI_SI_fLi128ELi64ELNS4_4UMMA5MajorE0ELSO_0ELNSN_7ScaleInE0ELSP_0EEEEEENS4_6LayoutINS5_IJSC_SC_SC_EEENS5_IJNSA_ILi0EEESU_SU_EEEEENS5_IJNS4_10UnderscoreESX_SX_EEEEENS4_18SM100_TMA_2SM_LOADENS4_14ComposedLayoutINS4_7SwizzleILi3ELi4ELi3EEENS4_18smem_ptr_flag_bitsILi16EEENSS_INS5_IJNSA_ILi8EEESG_EEENS5_IJSG_SC_EEEEEEEvNS4_8identityES10_S1A_vS1B_EENS_8epilogue10collective18CollectiveEpilogueINS1D_23Sm100TmaWarpSpecializedILi3ELi2ELi16ELb1ELb0EEEJNS5_IJSG_SG_SG_EEENS5_IJNSS_ISG_SC_EENSS_INS5_IJNSA_ILi16EEESB_EEENS5_IJSC_NSA_ILi32EEEEEEEEEEESI_SJ_SI_SJ_NS1D_6fusion15FusionCallbacksIS1H_NS1Q_13LinCombEltActINS1D_6thread4ReLuESI_fSI_fLNS_15FloatRoundStyleE2EEES1I_S1P_JEEENS4_5SM1004TMEM4LOAD26SM100_TMEM_LOAD_32dp32b16xENS4_13SM90_TMA_LOADENS11_INS12_ILi1ELi4ELi3EEES15_NSS_INS5_IJS16_S1K_EEENS5_IJS1K_SC_EEEEEEENS4_39AutoVectorizingCopyWithAssumedAlignmentILi128EEENS4_14SM90_TMA_STOREES27_S29_S29_EEEvvEEEEvNT_6ParamsE,@function
        .size           _ZN7cutlass13device_kernelINS_4gemm6kernel13GemmUniversalIN4cute5tupleIJiiiiEEENS1_10collective13CollectiveMmaINS1_35MainloopSm100TmaUmmaWarpSpecializedILi17ELi2ELi4ENS5_IJNS4_1CILi2EEENSA_ILi1EEESC_EEEEENS5_IJNSA_ILi128EEENSA_ILi64EEESG_EEENS_10bfloat16_tENS5_IJlSC_lEEESI_SJ_NS4_8TiledMMAINS4_8MMA_AtomIJNS4_26SM100_MMA_F16BF16_2x1SM_SSISI_SI_fLi128ELi64ELNS4_4UMMA5MajorE0ELSO_0ELNSN_7ScaleInE0ELSP_0EEEEEENS4_6LayoutINS5_IJSC_SC_SC_EEENS5_IJNSA_ILi0EEESU_SU_EEEEENS5_IJNS4_10UnderscoreESX_SX_EEEEENS4_18SM100_TMA_2SM_LOADENS4_14ComposedLayoutINS4_7SwizzleILi3ELi4ELi3EEENS4_18smem_ptr_flag_bitsILi16EEENSS_INS5_IJNSA_ILi8EEESG_EEENS5_IJSG_SC_EEEEEEEvNS4_8identityES10_S1A_vS1B_EENS_8epilogue10collective18CollectiveEpilogueINS1D_23Sm100TmaWarpSpecializedILi3ELi2ELi16ELb1ELb0EEEJNS5_IJSG_SG_SG_EEENS5_IJNSS_ISG_SC_EENSS_INS5_IJNSA_ILi16EEESB_EEENS5_IJSC_NSA_ILi32EEEEEEEEEEESI_SJ_SI_SJ_NS1D_6fusion15FusionCallbacksIS1H_NS1Q_13LinCombEltActINS1D_6thread4ReLuESI_fSI_fLNS_15FloatRoundStyleE2EEES1I_S1P_JEEENS4_5SM1004TMEM4LOAD26SM100_TMEM_LOAD_32dp32b16xENS4_13SM90_TMA_LOADENS11_INS12_ILi1ELi4ELi3EEES15_NSS_INS5_IJS16_S1K_EEENS5_IJS1K_SC_EEEEEEENS4_39AutoVectorizingCopyWithAssumedAlignmentILi128EEENS4_14SM90_TMA_STOREES27_S29_S29_EEEvvEEEEvNT_6ParamsE,(.L_x_216 - _ZN7cutlass13device_kernelINS_4gemm6kernel13GemmUniversalIN4cute5tupleIJiiiiEEENS1_10collective13CollectiveMmaINS1_35MainloopSm100TmaUmmaWarpSpecializedILi17ELi2ELi4ENS5_IJNS4_1CILi2EEENSA_ILi1EEESC_EEEEENS5_IJNSA_ILi128EEENSA_ILi64EEESG_EEENS_10bfloat16_tENS5_IJlSC_lEEESI_SJ_NS4_8TiledMMAINS4_8MMA_AtomIJNS4_26SM100_MMA_F16BF16_2x1SM_SSISI_SI_fLi128ELi64ELNS4_4UMMA5MajorE0ELSO_0ELNSN_7ScaleInE0ELSP_0EEEEEENS4_6LayoutINS5_IJSC_SC_SC_EEENS5_IJNSA_ILi0EEESU_SU_EEEEENS5_IJNS4_10UnderscoreESX_SX_EEEEENS4_18SM100_TMA_2SM_LOADENS4_14ComposedLayoutINS4_7SwizzleILi3ELi4ELi3EEENS4_18smem_ptr_flag_bitsILi16EEENSS_INS5_IJNSA_ILi8EEESG_EEENS5_IJSG_SC_EEEEEEEvNS4_8identityES10_S1A_vS1B_EENS_8epilogue10collective18CollectiveEpilogueINS1D_23Sm100TmaWarpSpecializedILi3ELi2ELi16ELb1ELb0EEEJNS5_IJSG_SG_SG_EEENS5_IJNSS_ISG_SC_EENSS_INS5_IJNSA_ILi16EEESB_EEENS5_IJSC_NSA_ILi32EEEEEEEEEEESI_SJ_SI_SJ_NS1D_6fusion15FusionCallbacksIS1H_NS1Q_13LinCombEltActINS1D_6thread4ReLuESI_fSI_fLNS_15FloatRoundStyleE2EEES1I_S1P_JEEENS4_5SM1004TMEM4LOAD26SM100_TMEM_LOAD_32dp32b16xENS4_13SM90_TMA_LOADENS11_INS12_ILi1ELi4ELi3EEES15_NSS_INS5_IJS16_S1K_EEENS5_IJS1K_SC_EEEEEEENS4_39AutoVectorizingCopyWithAssumedAlignmentILi128EEENS4_14SM90_TMA_STOREES27_S29_S29_EEEvvEEEEvNT_6ParamsE)
        .other          _ZN7cutlass13device_kernelINS_4gemm6kernel13GemmUniversalIN4cute5tupleIJiiiiEEENS1_10collective13CollectiveMmaINS1_35MainloopSm100TmaUmmaWarpSpecializedILi17ELi2ELi4ENS5_IJNS4_1CILi2EEENSA_ILi1EEESC_EEEEENS5_IJNSA_ILi128EEENSA_ILi64EEESG_EEENS_10bfloat16_tENS5_IJlSC_lEEESI_SJ_NS4_8TiledMMAINS4_8MMA_AtomIJNS4_26SM100_MMA_F16BF16_2x1SM_SSISI_SI_fLi128ELi64ELNS4_4UMMA5MajorE0ELSO_0ELNSN_7ScaleInE0ELSP_0EEEEEENS4_6LayoutINS5_IJSC_SC_SC_EEENS5_IJNSA_ILi0EEESU_SU_EEEEENS5_IJNS4_10UnderscoreESX_SX_EEEEENS4_18SM100_TMA_2SM_LOADENS4_14ComposedLayoutINS4_7SwizzleILi3ELi4ELi3EEENS4_18smem_ptr_flag_bitsILi16EEENSS_INS5_IJNSA_ILi8EEESG_EEENS5_IJSG_SC_EEEEEEEvNS4_8identityES10_S1A_vS1B_EENS_8epilogue10collective18CollectiveEpilogueINS1D_23Sm100TmaWarpSpecializedILi3ELi2ELi16ELb1ELb0EEEJNS5_IJSG_SG_SG_EEENS5_IJNSS_ISG_SC_EENSS_INS5_IJNSA_ILi16EEESB_EEENS5_IJSC_NSA_ILi32EEEEEEEEEEESI_SJ_SI_SJ_NS1D_6fusion15FusionCallbacksIS1H_NS1Q_13LinCombEltActINS1D_6thread4ReLuESI_fSI_fLNS_15FloatRoundStyleE2EEES1I_S1P_JEEENS4_5SM1004TMEM4LOAD26SM100_TMEM_LOAD_32dp32b16xENS4_13SM90_TMA_LOADENS11_INS12_ILi1ELi4ELi3EEES15_NSS_INS5_IJS16_S1K_EEENS5_IJS1K_SC_EEEEEEENS4_39AutoVectorizingCopyWithAssumedAlignmentILi128EEENS4_14SM90_TMA_STOREES27_S29_S29_EEEvvEEEEvNT_6ParamsE,@"STO_CUDA_ENTRY STV_DEFAULT"
_ZN7cutlass13device_kernelINS_4gemm6kernel13GemmUniversalIN4cute5tupleIJiiiiEEENS1_10collective13CollectiveMmaINS1_35MainloopSm100TmaUmmaWarpSpecializedILi17ELi2ELi4ENS5_IJNS4_1CILi2EEENSA_ILi1EEESC_EEEEENS5_IJNSA_ILi128EEENSA_ILi64EEESG_EEENS_10bfloat16_tENS5_IJlSC_lEEESI_SJ_NS4_8TiledMMAINS4_8MMA_AtomIJNS4_26SM100_MMA_F16BF16_2x1SM_SSISI_SI_fLi128ELi64ELNS4_4UMMA5MajorE0ELSO_0ELNSN_7ScaleInE0ELSP_0EEEEEENS4_6LayoutINS5_IJSC_SC_SC_EEENS5_IJNSA_ILi0EEESU_SU_EEEEENS5_IJNS4_10UnderscoreESX_SX_EEEEENS4_18SM100_TMA_2SM_LOADENS4_14ComposedLayoutINS4_7SwizzleILi3ELi4ELi3EEENS4_18smem_ptr_flag_bitsILi16EEENSS_INS5_IJNSA_ILi8EEESG_EEENS5_IJSG_SC_EEEEEEEvNS4_8identityES10_S1A_vS1B_EENS_8epilogue10collective18CollectiveEpilogueINS1D_23Sm100TmaWarpSpecializedILi3ELi2ELi16ELb1ELb0EEEJNS5_IJSG_SG_SG_EEENS5_IJNSS_ISG_SC_EENSS_INS5_IJNSA_ILi16EEESB_EEENS5_IJSC_NSA_ILi32EEEEEEEEEEESI_SJ_SI_SJ_NS1D_6fusion15FusionCallbacksIS1H_NS1Q_13LinCombEltActINS1D_6thread4ReLuESI_fSI_fLNS_15FloatRoundStyleE2EEES1I_S1P_JEEENS4_5SM1004TMEM4LOAD26SM100_TMEM_LOAD_32dp32b16xENS4_13SM90_TMA_LOADENS11_INS12_ILi1ELi4ELi3EEES15_NSS_INS5_IJS16_S1K_EEENS5_IJS1K_SC_EEEEEEENS4_39AutoVectorizingCopyWithAssumedAlignmentILi128EEENS4_14SM90_TMA_STOREES27_S29_S29_EEEvvEEEEvNT_6ParamsE:
[----:B------:R-:W1:Y:S01]  /*0000*/  LDC R1, c[0x0][0x37c] ;  /* 0x0000df00ff017b82 */ /* 0x000e620000000800 */
[----:B------:R-:W2:Y:S01]  /*0010*/  S2R R78, SR_TID.X ;  /* 0x00000000004e7919 */ /* 0x000ea20000002100 */
[----:B------:R-:W3:Y:S06]  /*0020*/  LDCU.64 UR8, c[0x0][0x890] ;  /* 0x00011200ff0877ac */ /* 0x000eec0008000a00 */
[----:B------:R-:W4:Y:S01]  /*0030*/  S2UR UR37, SR_CgaCtaId ;  /* 0x00000000002579c3 */ /* 0x000f220000008800 */
[----:B------:R-:W-:Y:S02]  /*0040*/  PRMT R63, RZ, 0x7610, R63 ;  /* 0x00007610ff3f7816 */ /* 0x000fe4000000003f */
[----:B------:R-:W-:Y:S01]  /*0050*/  ELECT P0, URZ, PT ;  /* 0x0000000000ff782f */ /* 0x000fe20003800000 */
[----:B------:R-:W1:Y:S01]  /*0060*/  LDCU.64 UR44, c[0x0][0x358] ;  /* 0x00006b00ff2c77ac */ /* 0x000e620008000a00 */
[----:B---3--:R-:W-:-:S04]  /*0070*/  UISETP.NE.U32.AND UP2, UPT, UR8, URZ, UPT ;  /* 0x000000ff0800728c */ /* 0x008fc8000bf45070 */
[----:B------:R-:W-:Y:S02]  /*0080*/  UISETP.NE.AND.EX UP2, UPT, UR9, URZ, UPT, UP2 ;  /* 0x000000ff0900728c */ /* 0x000fe4000bf45320 */
[----:B----4-:R-:W-:Y:S02]  /*0090*/  ULOP3.LUT UR5, UR37, 0x1, URZ, 0xc0, !UPT ;  /* 0x0000000125057892 */ /* 0x010fe4000f8ec0ff */
[----:B------:R-:W-:Y:S01]  /*00a0*/  ULOP3.LUT UR4, UR37, 0x1, URZ, 0x3c, !UPT ;  /* 0x0000000125047892 */ /* 0x000fe2000f8e3cff */
[----:B--2---:R-:W-:-:S05]  /*00b0*/  SHF.R.U32.HI R74, RZ, 0x5, R78 ;  /* 0x00000005ff4a7819 */ /* 0x004fca000001164e */
[----:B------:R-:W2:Y:S02]  /*00c0*/  SHFL.IDX PT, R0, R74, RZ, 0x1f ;  /* 0x00001fff4a007589 */ /* 0x000ea400000e0000 */
[----:B--2---:R-:W-:Y:S01]  /*00d0*/  R2UR UR10, R0 ;  /* 0x00000000000a72ca */ /* 0x004fe200000e0000 */
[----:B-1----:R-:W-:Y:S05]  /*00e0*/  BRA.U UP2, `(.L_x_0) ;  /* 0x00000001022c7547 */ /* 0x002fea000b800000 */
[----:B------:R-:W1:Y:S02]  /*00f0*/  LDCU.64 UR6, c[0x0][0x888] ;  /* 0x00011100ff0677ac */ /* 0x000e640008000a00 */
[----:B-1----:R-:W-:-:S04]  /*0100*/  UISETP.NE.U32.AND UP0, UPT, UR6, URZ, UPT ;  /* 0x000000ff0600728c */ /* 0x002fc8000bf05070 */
[----:B------:R-:W-:-:S09]  /*0110*/  UISETP.NE.AND.EX UP0, UPT, UR7, URZ, UPT, UP0 ;  /* 0x000000ff0700728c */ /* 0x000fd2000bf05300 */
[----:B------:R-:W-:Y:S05]  /*0120*/  BRA.U !UP0, `(.L_x_1) ;  /* 0x0000000108107547 */ /* 0x000fea000b800000 */
[----:B------:R-:W1:Y:S02]  /*0130*/  LDC.64 R2, c[0x0][0x888] ;  /* 0x00022200ff027b82 */ /* 0x000e640000000a00 */
[----:B-1----:R1:W5:Y:S01]  /*0140*/  LDG.E R35, desc[UR44][R2.64] ;  /* 0x0000002c02237981 */ /* 0x002362000c1e1900 */
[----:B------:R-:W-:Y:S01]  /*0150*/  HFMA2 R63, -RZ, RZ, 0, 5.9604644775390625e-08 ;  /* 0x00000001ff3f7431 */ /* 0x000fe200000001ff */
[----:B------:R-:W-:Y:S05]  /*0160*/  BRA `(.L_x_0) ;  /* 0x00000000000c7947 */ /* 0x000fea0003800000 */
.L_x_1:
[----:B------:R-:W1:Y:S01]  /*0170*/  LDCU UR6, c[0x0][0x880] ;  /* 0x00011000ff0677ac */ /* 0x000e620008000800 */
[----:B------:R-:W-:Y:S01]  /*0180*/  HFMA2 R63, -RZ, RZ, 0, 5.9604644775390625e-08 ;  /* 0x00000001ff3f7431 */ /* 0x000fe200000001ff */
[----:B-1----:R-:W-:-:S07]  /*0190*/  MOV R35, UR6 ;  /* 0x0000000600237c02 */ /* 0x002fce0008000f00 */
.L_x_0:
[----:B------:R-:W2:Y:S02]  /*01a0*/  LDCU.64 UR6, c[0x0][0x8b0] ;  /* 0x00011600ff0677ac */ /* 0x000ea40008000a00 */
[----:B--2---:R-:W-:-:S04]  /*01b0*/  UISETP.NE.U32.AND UP0, UPT, UR6, URZ, UPT ;  /* 0x000000ff0600728c */ /* 0x004fc8000bf05070 */
[----:B------:R-:W-:-:S09]  /*01c0*/  UISETP.NE.AND.EX UP0, UPT, UR7, URZ, UPT, UP0 ;  /* 0x000000ff0700728c */ /* 0x000fd2000bf05300 */
[----:B------:R-:W-:Y:S05]  /*01d0*/  BRA.U UP0, `(.L_x_2) ;  /* 0x0000000100247547 */ /* 0x000fea000b800000 */
[----:B------:R-:W2:Y:S02]  /*01e0*/  LDCU.64 UR6, c[0x0][0x8a8] ;  /* 0x00011500ff0677ac */ /* 0x000ea40008000a00 */
[----:B--2---:R-:W-:-:S04]  /*01f0*/  UISETP.NE.U32.AND UP0, UPT, UR6, URZ, UPT ;  /* 0x000000ff0600728c */ /* 0x004fc8000bf05070 */
[----:B------:R-:W-:-:S09]  /*0200*/  UISETP.NE.AND.EX UP0, UPT, UR7, URZ, UPT, UP0 ;  /* 0x000000ff0700728c */ /* 0x000fd2000bf05300 */
[----:B------:R-:W-:Y:S05]  /*0210*/  BRA.U !UP0, `(.L_x_3) ;  /* 0x00000001080c7547 */ /* 0x000fea000b800000 */
[----:B------:R-:W2:Y:S02]  /*0220*/  LDC.64 R32, c[0x0][0x8a8] ;  /* 0x00022a00ff207b82 */ /* 0x000ea40000000a00 */
[----:B--2---:R2:W5:Y:S01]  /*0230*/  LDG.E R32, desc[UR44][R32.64] ;  /* 0x0000002c20207981 */ /* 0x004562000c1e1900 */
[----:B------:R-:W-:Y:S05]  /*0240*/  BRA `(.L_x_2) ;  /* 0x0000000000087947 */ /* 0x000fea0003800000 */
.L_x_3:
[----:B------:R-:W2:Y:S02]  /*0250*/  LDCU UR6, c[0x0][0x8a0] ;  /* 0x00011400ff0677ac */ /* 0x000ea40008000800 */
[----:B--2---:R-:W-:Y:S02]  /*0260*/  MOV R32, UR6 ;  /* 0x0000000600207c02 */ /* 0x004fe40008000f00 */
.L_x_2:
[----:B------:R-:W-:Y:S01]  /*0270*/  IMAD.U32 R0, RZ, RZ, UR10 ;  /* 0x0000000aff007e24 */ /* 0x000fe2000f8e00ff */
[----:B------:R-:W-:Y:S04]  /*0280*/  BSSY.RECONVERGENT B0, `(.L_x_4) ;  /* 0x000000c000007945 */ /* 0x000fe80003800200 */
[C---:B------:R-:W-:Y:S02]  /*0290*/  ISETP.NE.OR P2, PT, R0.reuse, 0x1, !P0 ;  /* 0x000000010000780c */ /* 0x040fe40004745670 */
[----:B------:R-:W-:-:S11]  /*02a0*/  ISETP.NE.OR P1, PT, R0, 0x3, !P0 ;  /* 0x000000030000780c */ /* 0x000fd60004725670 */
[----:B------:R-:W-:Y:S05]  /*02b0*/  @P2 BRA `(.L_x_5) ;  /* 0x0000000000202947 */ /* 0x000fea0003800000 */
[----:B------:R-:W3:Y:S02]  /*02c0*/  LDCU.64 UR6, c[0x0][0x348] ;  /* 0x00006900ff0677ac */ /* 0x000ee40008000a00 */
[----:B---3--:R-:W-:Y:S02]  /*02d0*/  UIADD3 UR12, UP1, UPT, UR6, 0x80, URZ ;  /* 0x00000080060c7890 */ /* 0x008fe4000ff3e0ff */
[----:B------:R-:W-:Y:S02]  /*02e0*/  UIADD3 UR6, UP0, UPT, UR6, 0x180, URZ ;  /* 0x0000018006067890 */ /* 0x000fe4000ff1e0ff */
[----:B------:R-:W-:Y:S02]  /*02f0*/  UIADD3.X UR13, UPT, UPT, URZ, UR7, URZ, UP1, !UPT ;  /* 0x00000007ff0d7290 */ /* 0x000fe40008ffe4ff */
[----:B------:R-:W-:-:S07]  /*0300*/  UIADD3.X UR7, UPT, UPT, URZ, UR7, URZ, UP0, !UPT ;  /* 0x00000007ff077290 */ /* 0x000fce00087fe4ff */
[----:B------:R3:W-:Y:S02]  /*0310*/  UTMACCTL.PF [UR12] ;  /* 0x000000000c0079b9 */ /* 0x0007e40008040000 */
[----:B------:R3:W-:Y:S02]  /*0320*/  UTMACCTL.PF [UR6] ;  /* 0x00000000060079b9 */ /* 0x0007e40008040000 */
[----:B---3--:R-:W-:Y:S01]  /*0330*/  NOP ;  /* 0x0000000000007918 */ /* 0x008fe20000000000 */
.L_x_5:
[----:B------:R-:W-:Y:S05]  /*0340*/  BSYNC.RECONVERGENT B0 ;  /* 0x0000000000007941 */ /* 0x000fea0003800200 */
.L_x_4:
[----:B------:R-:W-:Y:S04]  /*0350*/  BSSY.RECONVERGENT B0, `(.L_x_6) ;  /* 0x000000a000007945 */ /* 0x000fe80003800200 */
        /* <DEDUP_REMOVED lines=9> */
.L_x_7:
[----:B------:R-:W-:Y:S05]  /*03f0*/  BSYNC.RECONVERGENT B0 ;  /* 0x0000000000007941 */ /* 0x000fea0003800200 */
.L_x_6:
[----:B------:R-:W3:Y:S01]  /*0400*/  LDCU.64 UR6, c[0x0][0x888] ;  /* 0x00011100ff0677ac */ /* 0x000ee20008000a00 */
[----:B------:R-:W-:Y:S02]  /*0410*/  UISETP.EQ.U32.AND UP1, UPT, UR8, URZ, UPT ;  /* 0x000000ff0800728c */ /* 0x000fe4000bf22070 */
[----:B------:R-:W-:Y:S02]  /*0420*/  UPLOP3.LUT UP5, UPT, UPT, UPT, UPT, 0x40, 0x4 ;  /* 0x000000000004789c */ /* 0x000fe40003fae870 */
[----:B---3--:R-:W-:-:S04]  /*0430*/  UISETP.NE.U32.AND UP0, UPT, UR6, URZ, UPT ;  /* 0x000000ff0600728c */ /* 0x008fc8000bf05070 */
[----:B------:R-:W-:-:S04]  /*0440*/  UISETP.NE.AND.EX UP0, UPT, UR7, URZ, UPT, UP0 ;  /* 0x000000ff0700728c */ /* 0x000fc8000bf05300 */
[----:B------:R-:W-:-:S04]  /*0450*/  UISETP.EQ.OR.EX UP3, UPT, UR9, URZ, !UP0, UP1 ;  /* 0x000000ff0900728c */ /* 0x000fc8000c762710 */
[----:B------:R-:W-:-:S05]  /*0460*/  UP2UR UR51, UPR, URZ, 0x8 ;  /* 0x00000008ff337883 */ /* 0x000fca0008000000 */
[----:B------:R-:W-:Y:S07]  /*0470*/  BRA.U !UP3, `(.L_x_8) ;  /* 0x000000010b147547 */ /* 0x000fee000b800000 */
[----:B------:R-:W-:Y:S01]  /*0480*/  PLOP3.LUT P2, PT, PT, PT, UP2, 0x80, 0x8 ;  /* 0x000000000008781c */ /* 0x000fe20003f4f028 */
[----:B------:R-:W-:-:S12]  /*0490*/  UPLOP3.LUT UP5, UPT, UPT, UPT, UP0, 0x40, 0x4 ;  /* 0x000000000004789c */ /* 0x000fd80003fae800 */
[----:B-----5:R-:W-:-:S13]  /*04a0*/  @!P2 FSETP.EQ.AND P1, PT, R35, RZ, PT ;  /* 0x000000ff2300a20b */ /* 0x020fda0003f22000 */
[----:B------:R-:W-:Y:S01]  /*04b0*/  @!P2 VOTEU.ANY UP1, P1 ;  /* 0x0000000000ffa886 */ /* 0x000fe20000820100 */
[----:B------:R-:W-:-:S11]  /*04c0*/  @!UP2 UPLOP3.LUT UP5, UPT, UPT, UPT, UP1, 0x80, 0x8 ;  /* 0x000000000008a89c */ /* 0x000fd60003faf010 */
.L_x_8:
[----:B------:R-:W3:Y:S01]  /*04d0*/  SHFL.IDX PT, R0, R74, RZ, 0x1f ;  /* 0x00001fff4a007589 */ /* 0x000ee200000e0000 */
[----:B------:R-:W-:-:S04]  /*04e0*/  UISETP.NE.AND UP1, UPT, UR10, 0x2, UPT ;  /* 0x000000020a00788c */ /* 0x000fc8000bf25270 */
[----:B------:R-:W-:Y:S02]  /*04f0*/  UISETP.EQ.AND UP2, UPT, UR5, URZ, !UP1 ;  /* 0x000000ff0500728c */ /* 0x000fe4000cf42270 */
[----:B------:R-:W-:-:S04]  /*0500*/  USEL UR6, URZ, 0x1, UP1 ;  /* 0x00000001ff067887 */ /* 0x000fc80008800000 */
[----:B------:R-:W-:Y:S02]  /*0510*/  PLOP3.LUT P5, PT, P0, PT, UP2, 0x80, 0x8 ;  /* 0x000000000008781c */ /* 0x000fe400007af028 */
[----:B---3--:R-:W-:-:S13]  /*0520*/  ISETP.NE.AND P1, PT, R0, RZ, PT ;  /* 0x000000ff0000720c */ /* 0x008fda0003f25270 */
[----:B------:R-:W-:Y:S05]  /*0530*/  @P1 BRA `(.L_x_9) ;  /* 0x0000000000b81947 */ /* 0x000fea0003800000 */
[----:B------:R-:W-:Y:S01]  /*0540*/  ELECT P1, URZ, PT ;  /* 0x0000000000ff782f */ /* 0x000fe20003820000 */
[----:B------:R-:W-:-:S12]  /*0550*/  BSSY.RECONVERGENT B0, `(.L_x_9) ;  /* 0x000002c000007945 */ /* 0x000fd80003800200 */
[----:B------:R-:W-:Y:S05]  /*0560*/  @!P1 BRA `(.L_x_10) ;  /* 0x0000000000a89947 */ /* 0x000fea0003800000 */
[----:B------:R-:W-:Y:S01]  /*0570*/  UMOV UR8, 0x400 ;  /* 0x0000040000087882 */ /* 0x000fe20000000000 */
[----:B------:R-:W-:Y:S01]  /*0580*/  UMOV UR7, 0x1 ;  /* 0x0000000100077882 */ /* 0x000fe20000000000 */
[----:B------:R-:W-:Y:S02]  /*0590*/  ULEA UR8, UR37, UR8, 0x18 ;  /* 0x0000000825087291 */ /* 0x000fe4000f8ec0ff */
[----:B------:R-:W-:-:S04]  /*05a0*/  UIADD3 UR12, UPT, UPT, -UR7, 0x100000, URZ ;  /* 0x00100000070c7890 */ /* 0x000fc8000fffe1ff */
[----:B------:R-:W-:Y:S02]  /*05b0*/  USHF.L.U32 UR13, UR12, 0xb, URZ ;  /* 0x0000000b0c0d7899 */ /* 0x000fe400080006ff */
[----:B------:R-:W-:Y:S01]  /*05c0*/  USHF.L.U32 UR12, UR12, 0x1, URZ ;  /* 0x000000010c0c7899 */ /* 0x000fe200080006ff */
[----:B------:R-:W3:Y:S11]  /*05d0*/  FENCE.VIEW.ASYNC.S ;  /* 0x00000000000073c6 */ /* 0x000ef60000000000 */
[----:B---3--:R3:W4:Y:S01]  /*05e0*/  SYNCS.EXCH.64 URZ, [UR8], UR12 ;  /* 0x0000000c08ff75b2 */ /* 0x0087220008000100 */
[----:B------:R3:W1:Y:S01]  /*05f0*/  SYNCS.EXCH.64 URZ, [UR8+0x88], UR12 ;  /* 0x0000880c08ff75b2 */ /* 0x0006620008000100 */
        /* <DEDUP_REMOVED lines=31> */
[----:B------:R3:W1:Y:S02]  /*07f0*/  SYNCS.EXCH.64 URZ, [UR8+0x108], UR12 ;  /* 0x0001080c08ff75b2 */ /* 0x0006640008000100 */
[----:B---34-:R-:W-:Y:S01]  /*0800*/  NOP ;  /* 0x0000000000007918 */ /* 0x018fe20000000000 */
.L_x_10:
[----:B------:R-:W-:Y:S05]  /*0810*/  BSYNC.RECONVERGENT B0 ;  /* 0x0000000000007941 */ /* 0x000fea0003800200 */
.L_x_9:
[----:B------:R-:W3:Y:S01]  /*0820*/  SHFL.IDX PT, R0, R74, RZ, 0x1f ;  /* 0x00001fff4a007589 */ /* 0x000ee200000e0000 */
[----:B------:R-:W-:Y:S01]  /*0830*/  NOP ;  /* 0x0000000000007918 */ /* 0x000fe20000000000 */
[----:B---3--:R-:W-:-:S13]  /*0840*/  ISETP.NE.AND P1, PT, R0, 0x1, PT ;  /* 0x000000010000780c */ /* 0x008fda0003f25270 */
[----:B------:R-:W-:Y:S05]  /*0850*/  @P1 BRA `(.L_x_11) ;  /* 0x00000000004c1947 */ /* 0x000fea0003800000 */
[----:B------:R-:W-:Y:S01]  /*0860*/  UMOV UR9, 0x400 ;  /* 0x0000040000097882 */ /* 0x000fe20000000000 */
[----:B------:R-:W-:Y:S01]  /*0870*/  UMOV UR8, 0x20 ;  /* 0x0000002000087882 */ /* 0x000fe20000000000 */
[----:B------:R-:W-:Y:S01]  /*0880*/  UMOV UR7, 0x80 ;  /* 0x0000008000077882 */ /* 0x000fe20000000000 */
[----:B------:R-:W-:Y:S02]  /*0890*/  ULEA UR9, UR37, UR9, 0x18 ;  /* 0x0000000925097291 */ /* 0x000fe4000f8ec0ff */
[----:B------:R-:W-:-:S04]  /*08a0*/  UIADD3 UR12, UPT, UPT, -UR8, 0x100000, URZ ;  /* 0x00100000080c7890 */ /* 0x000fc8000fffe1ff */
[----:B------:R-:W-:Y:S02]  /*08b0*/  USHF.L.U32 UR13, UR12, 0xb, URZ ;  /* 0x0000000b0c0d7899 */ /* 0x000fe400080006ff */
[----:B------:R-:W-:Y:S02]  /*08c0*/  USHF.L.U32 UR12, UR12, 0x1, URZ ;  /* 0x000000010c0c7899 */ /* 0x000fe400080006ff */
[----:B------:R-:W-:-:S04]  /*08d0*/  UIADD3 UR14, UPT, UPT, -UR7, 0x100000, URZ ;  /* 0x00100000070e7890 */ /* 0x000fc8000fffe1ff */
[----:B------:R-:W-:Y:S02]  /*08e0*/  USHF.L.U32 UR15, UR14, 0xb, URZ ;  /* 0x0000000b0e0f7899 */ /* 0x000fe400080006ff */
[----:B------:R-:W-:Y:S01]  /*08f0*/  USHF.L.U32 UR14, UR14, 0x1, URZ ;  /* 0x000000010e0e7899 */ /* 0x000fe200080006ff */
[----:B------:R-:W-:Y:S01]  /*0900*/  ELECT P1, URZ, PT ;  /* 0x0000000000ff782f */ /* 0x000fe20003820000 */
[----:B------:R-:W3:Y:S02]  /*0910*/  FENCE.VIEW.ASYNC.S ;  /* 0x00000000000073c6 */ /* 0x000ee40000000000 */
[----:B---3--:R3:W4:Y:S08]  /*0920*/  SYNCS.EXCH.64 URZ, [UR9+0x110], UR12 ;  /* 0x0001100c09ff75b2 */ /* 0x0087300008000100 */
[----:B------:R3:W1:Y:S01]  /*0930*/  SYNCS.EXCH.64 URZ, [UR9+0x128], UR14 ;  /* 0x0001280e09ff75b2 */ /* 0x0006620008000100 */
[----:B------:R3:W1:Y:S01]  /*0940*/  SYNCS.EXCH.64 URZ, [UR9+0x118], UR12 ;  /* 0x0001180c09ff75b2 */ /* 0x0006620008000100 */
[----:B------:R3:W1:Y:S01]  /*0950*/  SYNCS.EXCH.64 URZ, [UR9+0x130], UR14 ;  /* 0x0001300e09ff75b2 */ /* 0x0006620008000100 */
[----:B------:R3:W1:Y:S01]  /*0960*/  SYNCS.EXCH.64 URZ, [UR9+0x120], UR12 ;  /* 0x0001200c09ff75b2 */ /* 0x0006620008000100 */
[----:B------:R3:W1:Y:S01]  /*0970*/  SYNCS.EXCH.64 URZ, [UR9+0x138], UR14 ;  /* 0x0001380e09ff75b2 */ /* 0x0006620008000100 */
[----:B------:R-:W-:Y:S01]  /*0980*/  NOP ;  /* 0x0000000000007918 */ /* 0x000fe20000000000 */
.L_x_11:
[----:B------:R-:W2:Y:S01]  /*0990*/  SHFL.IDX PT, R0, R74, RZ, 0x1f ;  /* 0x00001fff4a007589 */ /* 0x000ea200000e0000 */
[----:B------:R-:W-:Y:S01]  /*09a0*/  NOP ;  /* 0x0000000000007918 */ /* 0x000fe20000000000 */
[----:B--2---:R-:W-:-:S13]  /*09b0*/  ISETP.NE.AND P1, PT, R0, 0x3, PT ;  /* 0x000000030000780c */ /* 0x004fda0003f25270 */
[----:B------:R-:W-:Y:S05]  /*09c0*/  @P1 BRA `(.L_x_12) ;  /* 0x00000000002c1947 */ /* 0x000fea0003800000 */
[----:B------:R-:W-:Y:S01]  /*09d0*/  UMOV UR8, 0x400 ;  /* 0x0000040000087882 */ /* 0x000fe20000000000 */
[----:B------:R-:W-:Y:S01]  /*09e0*/  UMOV UR7, 0x20 ;  /* 0x0000002000077882 */ /* 0x000fe20000000000 */
[----:B------:R-:W-:Y:S02]  /*09f0*/  ULEA UR8, UR37, UR8, 0x18 ;  /* 0x0000000825087291 */ /* 0x000fe4000f8ec0ff */
[----:B---3--:R-:W-:-:S04]  /*0a00*/  UIADD3 UR12, UPT, UPT, -UR7, 0x100000, URZ ;  /* 0x00100000070c7890 */ /* 0x008fc8000fffe1ff */
[----:B------:R-:W-:Y:S02]  /*0a10*/  USHF.L.U32 UR13, UR12, 0xb, URZ ;  /* 0x0000000b0c0d7899 */ /* 0x000fe400080006ff */
[----:B------:R-:W-:Y:S01]  /*0a20*/  USHF.L.U32 UR12, UR12, 0x1, URZ ;  /* 0x000000010c0c7899 */ /* 0x000fe200080006ff */
[----:B------:R-:W-:Y:S01]  /*0a30*/  ELECT P1, URZ, PT ;  /* 0x0000000000ff782f */ /* 0x000fe20003820000 */
[----:B------:R-:W2:Y:S10]  /*0a40*/  FENCE.VIEW.ASYNC.S ;  /* 0x00000000000073c6 */ /* 0x000eb40000000000 */
[----:B--2---:R2:W3:Y:S01]  /*0a50*/  SYNCS.EXCH.64 URZ, [UR8+0x140], UR12 ;  /* 0x0001400c08ff75b2 */ /* 0x0044e20008000100 */
[----:B------:R2:W1:Y:S01]  /*0a60*/  SYNCS.EXCH.64 URZ, [UR8+0x148], UR12 ;  /* 0x0001480c08ff75b2 */ /* 0x0004620008000100 */
[----:B------:R-:W-:Y:S01]  /*0a70*/  NOP ;  /* 0x0000000000007918 */ /* 0x000fe20000000000 */
.L_x_12:
[----:B------:R-:W4:Y:S01]  /*0a80*/  SHFL.IDX PT, R0, R74, RZ, 0x1f ;  /* 0x00001fff4a007589 */ /* 0x000f2200000e0000 */
[----:B------:R-:W-:Y:S01]  /*0a90*/  NOP ;  /* 0x0000000000007918 */ /* 0x000fe20000000000 */
[----:B----4-:R-:W-:-:S13]  /*0aa0*/  ISETP.NE.AND P1, PT, R0, 0x4, PT ;  /* 0x000000040000780c */ /* 0x010fda0003f25270 */
[----:B------:R-:W-:Y:S05]  /*0ab0*/  @P1 BRA `(.L_x_13) ;  /* 0x0000000000481947 */ /* 0x000fea0003800000 */
[----:B---3--:R-:W-:Y:S01]  /*0ac0*/  UMOV UR9, 0x1a0 ;  /* 0x000001a000097882 */ /* 0x008fe20000000000 */
[----:B--2---:R-:W-:Y:S01]  /*0ad0*/  UMOV UR8, 0x400 ;  /* 0x0000040000087882 */ /* 0x004fe20000000000 */
[----:B------:R-:W-:Y:S01]  /*0ae0*/  USEL UR9, UR9, 0x1e0, UP5 ;  /* 0x000001e009097887 */ /* 0x000fe2000a800000 */
        /* <DEDUP_REMOVED lines=9> */
[----:B------:R-:W2:Y:S02]  /*0b80*/  FENCE.VIEW.ASYNC.S ;  /* 0x00000000000073c6 */ /* 0x000ea40000000000 */
[----:B--2---:R4:W2:Y:S08]  /*0b90*/  SYNCS.EXCH.64 URZ, [UR8+0x150], UR12 ;  /* 0x0001500c08ff75b2 */ /* 0x0048b00008000100 */
[----:B------:R4:W3:Y:S01]  /*0ba0*/  SYNCS.EXCH.64 URZ, [UR8+0x160], UR14 ;  /* 0x0001600e08ff75b2 */ /* 0x0008e20008000100 */
[----:B------:R4:W1:Y:S01]  /*0bb0*/  SYNCS.EXCH.64 URZ, [UR8+0x158], UR12 ;  /* 0x0001580c08ff75b2 */ /* 0x0008620008000100 */
[----:B------:R4:W1:Y:S02]  /*0bc0*/  SYNCS.EXCH.64 URZ, [UR8+0x168], UR14 ;  /* 0x0001680e08ff75b2 */ /* 0x0008640008000100 */
[----:B----4-:R-:W-:Y:S01]  /*0bd0*/  NOP ;  /* 0x0000000000007918 */ /* 0x010fe20000000000 */
.L_x_13:
[----:B------:R-:W4:Y:S01]  /*0be0*/  SHFL.IDX PT, R0, R74, RZ, 0x1f ;  /* 0x00001fff4a007589 */ /* 0x000f2200000e0000 */
[----:B------:R-:W-:Y:S01]  /*0bf0*/  NOP ;  /* 0x0000000000007918 */ /* 0x000fe20000000000 */
[----:B----4-:R-:W-:-:S13]  /*0c00*/  ISETP.NE.AND P1, PT, R0, 0x5, PT ;  /* 0x000000050000780c */ /* 0x010fda0003f25270 */
[----:B------:R-:W-:Y:S05]  /*0c10*/  @P1 BRA `(.L_x_14) ;  /* 0x0000000000541947 */ /* 0x000fea0003800000 */
[----:B---3--:R-:W-:Y:S01]  /*0c20*/  UMOV UR9, 0x400 ;  /* 0x0000040000097882 */ /* 0x008fe20000000000 */
[----:B--2---:R-:W-:Y:S01]  /*0c30*/  UMOV UR8, 0x1 ;  /* 0x0000000100087882 */ /* 0x004fe20000000000 */
        /* <DEDUP_REMOVED lines=13> */
[----:B------:R4:W1:Y:S01]  /*0d10*/  SYNCS.EXCH.64 URZ, [UR9+0x198], UR14 ;  /* 0x0001980e09ff75b2 */ /* 0x0008620008000100 */
[----:B------:R4:W1:Y:S01]  /*0d20*/  SYNCS.EXCH.64 URZ, [UR9+0x180], UR12 ;  /* 0x0001800c09ff75b2 */ /* 0x0008620008000100 */
[----:B------:R4:W1:Y:S01]  /*0d30*/  SYNCS.EXCH.64 URZ, [UR9+0x1a0], UR14 ;  /* 0x0001a00e09ff75b2 */ /* 0x0008620008000100 */
[----:B------:R4:W1:Y:S01]  /*0d40*/  SYNCS.EXCH.64 URZ, [UR9+0x188], UR12 ;  /* 0x0001880c09ff75b2 */ /* 0x0008620008000100 */
[----:B------:R4:W1:Y:S02]  /*0d50*/  SYNCS.EXCH.64 URZ, [UR9+0x1a8], UR14 ;  /* 0x0001a80e09ff75b2 */ /* 0x0008640008000100 */
[----:B----4-:R-:W-:Y:S01]  /*0d60*/  NOP ;  /* 0x0000000000007918 */ /* 0x010fe20000000000 */
.L_x_14:
[----:B------:R-:W4:Y:S01]  /*0d70*/  SHFL.IDX PT, R0, R74, RZ, 0x1f ;  /* 0x00001fff4a007589 */ /* 0x000f2200000e0000 */
[----:B------:R-:W-:Y:S01]  /*0d80*/  ISETP.NE.OR P0, PT, RZ, UR10, !P0 ;  /* 0x0000000aff007c0c */ /* 0x000fe2000c705670 */
[----:B------:R-:W-:Y:S01]  /*0d90*/  NOP ;  /* 0x0000000000007918 */ /* 0x000fe20000000000 */
[----:B----4-:R-:W-:-:S13]  /*0da0*/  ISETP.NE.AND P1, PT, R0, 0x3, PT ;  /* 0x000000030000780c */ /* 0x010fda0003f25270 */
[----:B------:R-:W-:Y:S05]  /*0db0*/  @P1 BRA `(.L_x_15) ;  /* 0x0000000000341947 */ /* 0x000fea0003800000 */
[----:B--2---:R-:W-:Y:S01]  /*0dc0*/  UMOV UR8, 0x400 ;  /* 0x0000040000087882 */ /* 0x004fe20000000000 */
[----:B------:R-:W-:Y:S01]  /*0dd0*/  UMOV UR7, 0x20 ;  /* 0x0000002000077882 */ /* 0x000fe20000000000 */
[----:B------:R-:W-:Y:S02]  /*0de0*/  ULEA UR8, UR37, UR8, 0x18 ;  /* 0x0000000825087291 */ /* 0x000fe4000f8ec0ff */
[----:B---3--:R-:W-:-:S04]  /*0df0*/  UIADD3 UR12, UPT, UPT, -UR7, 0x100000, URZ ;  /* 0x00100000070c7890 */ /* 0x008fc8000fffe1ff */
[----:B------:R-:W-:Y:S02]  /*0e00*/  USHF.L.U32 UR13, UR12, 0xb, URZ ;  /* 0x0000000b0c0d7899 */ /* 0x000fe400080006ff */
[----:B------:R-:W-:Y:S01]  /*0e10*/  USHF.L.U32 UR12, UR12, 0x1, URZ ;  /* 0x000000010c0c7899 */ /* 0x000fe200080006ff */
[----:B------:R-:W-:Y:S01]  /*0e20*/  ELECT P1, URZ, PT ;  /* 0x0000000000ff782f */ /* 0x000fe20003820000 */
[----:B------:R-:W2:Y:S10]  /*0e30*/  FENCE.VIEW.ASYNC.S ;  /* 0x00000000000073c6 */ /* 0x000eb40000000000 */
[----:B--2---:R4:W2:Y:S01]  /*0e40*/  SYNCS.EXCH.64 URZ, [UR8+0x1b0], UR12 ;  /* 0x0001b00c08ff75b2 */ /* 0x0048a20008000100 */
[----:B------:R4:W3:Y:S01]  /*0e50*/  SYNCS.EXCH.64 URZ, [UR8+0x1c0], UR12 ;  /* 0x0001c00c08ff75b2 */ /* 0x0008e20008000100 */
[----:B------:R4:W1:Y:S01]  /*0e60*/  SYNCS.EXCH.64 URZ, [UR8+0x1b8], UR12 ;  /* 0x0001b80c08ff75b2 */ /* 0x0008620008000100 */
[----:B------:R4:W1:Y:S02]  /*0e70*/  SYNCS.EXCH.64 URZ, [UR8+0x1c8], UR12 ;  /* 0x0001c80c08ff75b2 */ /* 0x0008640008000100 */
[----:B----4-:R-:W-:Y:S01]  /*0e80*/  NOP ;  /* 0x0000000000007918 */ /* 0x010fe20000000000 */
.L_x_15:
[----:B------:R-:W-:Y:S01]  /*0e90*/  VOTEU.ALL UP1, P0 ;  /* 0x0000000000ff7886 */ /* 0x000fe20000020000 */
[----:B--2---:R-:W2:Y:S01]  /*0ea0*/  LDCU UR8, c[0x0][0x36c] ;  /* 0x00006d80ff0877ac */ /* 0x004ea20008000800 */
[----:B------:R-:W-:Y:S01]  /*0eb0*/  NOP ;  /* 0x0000000000007918 */ /* 0x000fe20000000000 */
[----:B------:R-:W-:Y:S01]  /*0ec0*/  LOP3.LUT R10, R78, 0x1f, RZ, 0xc0, !PT ;  /* 0x0000001f4e0a7812 */ /* 0x000fe200078ec0ff */
[----:B---3--:R-:W-:Y:S01]  /*0ed0*/  UMOV UR12, 0x20 ;  /* 0x00000020000c7882 */ /* 0x008fe20000000000 */
[----:B------:R-:W-:Y:S01]  /*0ee0*/  @!UP1 UMOV UR7, 0x400 ;  /* 0x0000040000079882 */ /* 0x000fe20000000000 */
[----:B------:R-:W-:-:S04]  /*0ef0*/  @!UP1 UIADD3 UR12, UPT, UPT, -UR12, 0x100000, URZ ;  /* 0x001000000c0c9890 */ /* 0x000fc8000fffe1ff */
[----:B------:R-:W-:Y:S02]  /*0f00*/  @!UP1 USHF.L.U32 UR13, UR12, 0xb, URZ ;  /* 0x0000000b0c0d9899 */ /* 0x000fe400080006ff */
[----:B------:R-:W-:Y:S02]  /*0f10*/  @!UP1 USHF.L.U32 UR12, UR12, 0x1, URZ ;  /* 0x000000010c0c9899 */ /* 0x000fe400080006ff */
[----:B------:R-:W-:Y:S01]  /*0f20*/  @!UP1 ULEA UR7, UR37, UR7, 0x18 ;  /* 0x0000000725079291 */ /* 0x000fe2000f8ec0ff */
[----:B------:R-:W-:Y:S01]  /*0f30*/  VOTEU.ALL UP1, P0 ;  /* 0x0000000000ff7886 */ /* 0x000fe20000020000 */
[----:B------:R-:W-:Y:S01]  /*0f40*/  UISETP.NE.AND UP4, UPT, UR10, URZ, UPT ;  /* 0x000000ff0a00728c */ /* 0x000fe2000bf85270 */
[----:B------:R-:W3:Y:S09]  /*0f50*/  FENCE.VIEW.ASYNC.S ;  /* 0x00000000000073c6 */ /* 0x000ef20000000000 */
[----:B---3--:R3:W4:Y:S01]  /*0f60*/  @!UP1 SYNCS.EXCH.64 URZ, [UR7+0x1d0], UR12 ;  /* 0x0001d00c07ff95b2 */ /* 0x0087220008000100 */
[----:B--2---:R-:W-:-:S09]  /*0f70*/  UISETP.EQ.U32.AND UP1, UPT, UR8, 0x1, UPT ;  /* 0x000000010800788c */ /* 0x004fd2000bf22070 */
[----:B------:R-:W-:Y:S05]  /*0f80*/  BRA.U !UP1, `(.L_x_16) ;  /* 0x0000000109087547 */ /* 0x000fea000b800000 */
[----:B-1--4-:R-:W-:Y:S01]  /*0f90*/  UCGABAR_ARV ;  /* 0x00000000000079c7 */ /* 0x012fe20008000000 */
[----:B------:R-:W-:Y:S05]  /*0fa0*/  BRA `(.L_x_17) ;  /* 0x0000000000047947 */ /* 0x000fea0003800000 */
.L_x_16:
[----:B-1--4-:R-:W-:Y:S01]  /*0fb0*/  NOP ;  /* 0x0000000000007918 */ /* 0x012fe20000000000 */
.L_x_17:
[----:B------:R-:W1:Y:S01]  /*0fc0*/  S2R R11, SR_CTAID.X ;  /* 0x00000000000b7919 */ /* 0x000e620000002500 */
[----:B------:R-:W-:-:S05]  /*0fd0*/  CS2R.32 R64, SR_CgaSize ;  /* 0x0000000000407805 */ /* 0x000fca0000008a00 */
[----:B------:R-:W-:-:S05]  /*0fe0*/  IMAD R64, R64, -0xa0, RZ ;  /* 0xffffff6040407824 */ /* 0x000fca00078e02ff */
[----:B------:R-:W-:-:S14]  /*0ff0*/  R2UR UR8, R64 ;  /* 0x00000000400872ca */ /* 0x000fdc00000e0000 */
[----:B------:R-:W2:Y:S01]  /*1000*/  LDCU UR8, c[0x0][UR8+0x2b0] ;  /* 0x00005600080877ac */ /* 0x000ea20008000800 */
[----:B------:R-:W-:-:S05]  /*1010*/  CS2R.32 R0, SR_CgaSize ;  /* 0x0000000000007805 */ /* 0x000fca0000008a00 */
[----:B------:R-:W-:-:S06]  /*1020*/  IMAD R0, R0, -0xa0, RZ ;  /* 0xffffff6000007824 */ /* 0x000fcc00078e02ff */
[----:B------:R-:W4:Y:S01]  /*1030*/  LDC R0, c[0x0][R0+0x2a0] ;  /* 0x0000a80000007b82 */ /* 0x000f220000000800 */
[----:B------:R-:W-:Y:S01]  /*1040*/  PRMT R8, RZ, 0x7610, R8 ;  /* 0x00007610ff087816 */ /* 0x000fe20000000008 */
[----:B------:R-:W2:Y:S01]  /*1050*/  S2R R20, SR_CTAID.Y ;  /* 0x0000000000147919 */ /* 0x000ea20000002600 */
[----:B------:R-:W-:-:S05]  /*1060*/  CS2R.32 R64, SR_CgaSize ;  /* 0x0000000000407805 */ /* 0x000fca0000008a00 */
[----:B------:R-:W-:-:S05]  /*1070*/  IMAD R64, R64, -0xa0, RZ ;  /* 0xffffff6040407824 */ /* 0x000fca00078e02ff */
[----:B---3--:R-:W-:-:S14]  /*1080*/  R2UR UR7, R64 ;  /* 0x00000000400772ca */ /* 0x008fdc00000e0000 */
[----:B------:R-:W3:Y:S01]  /*1090*/  LDCU UR7, c[0x0][UR7+0x2b4] ;  /* 0x00005680070777ac */ /* 0x000ee20008000800 */
[----:B------:R-:W-:Y:S01]  /*10a0*/  UISETP.NE.AND UP2, UPT, UR10, 0x2, UPT ;  /* 0x000000020a00788c */ /* 0x000fe2000bf45270 */
[----:B------:R-:W2:Y:S01]  /*10b0*/  LDC R9, c[0x0][0xb24] ;  /* 0x0002c900ff097b82 */ /* 0x000ea20000000800 */
[----:B------:R-:W-:-:S05]  /*10c0*/  CS2R.32 R62, SR_CgaSize ;  /* 0x00000000003e7805 */ /* 0x000fca0000008a00 */
[----:B------:R-:W-:-:S06]  /*10d0*/  IMAD R62, R62, -0xa0, RZ ;  /* 0xffffff603e3e7824 */ /* 0x000fcc00078e02ff */
[----:B------:R-:W4:Y:S08]  /*10e0*/  LDC R62, c[0x0][R62+0x2a4] ;  /* 0x0000a9003e3e7b82 */ /* 0x000f300000000800 */
[----:B------:R-:W4:Y:S01]  /*10f0*/  LDC R26, c[0x0][0xb24] ;  /* 0x0002c900ff1a7b82 */ /* 0x000f220000000800 */
[----:B-1----:R-:W-:Y:S01]  /*1100*/  I2FP.F32.U32 R4, R11 ;  /* 0x0000000b00047245 */ /* 0x002fe20000201000 */
[----:B------:R-:W-:-:S06]  /*1110*/  IMAD.MOV.U32 R21, RZ, RZ, R11 ;  /* 0x000000ffff157224 */ /* 0x000fcc00078e000b */
[----:B------:R-:W1:Y:S01]  /*1120*/  S2UR UR36, SR_CTAID.Z ;  /* 0x00000000002479c3 */ /* 0x000e620000002700 */
[----:B--2---:R-:W-:Y:S02]  /*1130*/  ISETP.GE.AND P0, PT, R9, 0x1, PT ;  /* 0x000000010900780c */ /* 0x004fe40003f06270 */
[----:B------:R-:W-:Y:S01]  /*1140*/  I2FP.F32.U32 R2, R20 ;  /* 0x0000001400027245 */ /* 0x000fe20000201000 */
[----:B------:R-:W-:-:S04]  /*1150*/  FMUL R4, R4, UR8 ;  /* 0x0000000804047c20 */ /* 0x000fc80008400000 */
[----:B---3--:R-:W-:Y:S01]  /*1160*/  FMUL R2, R2, UR7 ;  /* 0x0000000702027c20 */ /* 0x008fe20008400000 */
[----:B------:R-:W2:Y:S01]  /*1170*/  F2I.U32.TRUNC.NTZ R64, R4 ;  /* 0x0000000400407305 */ /* 0x000ea2000020f000 */
[----:B------:R-:W3:Y:S07]  /*1180*/  LDCU UR7, c[0x0][0xb30] ;  /* 0x00016600ff0777ac */ /* 0x000eee0008000800 */
[----:B------:R-:W1:Y:S01]  /*1190*/  F2I.U32.TRUNC.NTZ R3, R2 ;  /* 0x0000000200037305 */ /* 0x000e62000020f000 */
[----:B--2---:R-:W-:-:S04]  /*11a0*/  IMAD.MOV R64, RZ, RZ, -R64 ;  /* 0x000000ffff407224 */ /* 0x004fc800078e0a40 */
[----:B----4-:R-:W-:Y:S01]  /*11b0*/  IMAD R64, R0, R64, R11 ;  /* 0x0000004000407224 */ /* 0x010fe200078e020b */
[----:B------:R-:W-:Y:S01]  /*11c0*/  PRMT R0, RZ, 0x7610, R0 ;  /* 0x00007610ff007816 */ /* 0x000fe20000000000 */
[----:B---3--:R-:W-:Y:S01]  /*11d0*/  UISETP.NE.AND UP3, UPT, UR7, 0x1, UPT ;  /* 0x000000010700788c */ /* 0x008fe2000bf65270 */
[----:B-1----:R-:W-:-:S05]  /*11e0*/  IADD3 R3, PT, PT, -R3, RZ, RZ ;  /* 0x000000ff03037210 */ /* 0x002fca0007ffe1ff */
[----:B------:R-:W-:Y:S01]  /*11f0*/  IMAD R62, R62, R3, R20 ;  /* 0x000000033e3e7224 */ /* 0x000fe200078e0214 */
[----:B------:R-:W-:Y:S06]  /*1200*/  BRA.U UP4, `(.L_x_18) ;  /* 0x0000000104247547 */ /* 0x000fec000b800000 */
[----:B------:R-:W-:Y:S01]  /*1210*/  ISETP.NE.AND P1, PT, R62, RZ, PT ;  /* 0x000000ff3e00720c */ /* 0x000fe20003f25270 */
[----:B------:R-:W-:Y:S01]  /*1220*/  IMAD.MOV.U32 R0, RZ, RZ, 0x3 ;  /* 0x00000003ff007424 */ /* 0x000fe200078e00ff */
[C---:B------:R-:W-:Y:S02]  /*1230*/  LOP3.LUT R3, R64.reuse, 0xfffffffe, RZ, 0xc0, !PT ;  /* 0xfffffffe40037812 */ /* 0x040fe400078ec0ff */
[----:B------:R-:W-:Y:S02]  /*1240*/  ISETP.LT.U32.OR P1, PT, R64, 0x2, !P1 ;  /* 0x000000024000780c */ /* 0x000fe40004f21470 */
[----:B------:R-:W-:Y:S02]  /*1250*/  SHF.L.U32 R0, R0, R3, RZ ;  /* 0x0000000300007219 */ /* 0x000fe400000006ff */
[----:B------:R-:W-:Y:S02]  /*1260*/  SEL R5, RZ, 0x1, !P1 ;  /* 0x00000001ff057807 */ /* 0x000fe40004800000 */
[----:B------:R-:W-:-:S05]  /*1270*/  SEL R2, RZ, 0x2, !P1 ;  /* 0x00000002ff027807 */ /* 0x000fca0004800000 */
[----:B------:R-:W-:-:S05]  /*1280*/  IMAD.IADD R2, R5, 0x1, R2 ;  /* 0x0000000105027824 */ /* 0x000fca00078e0202 */
[----:B------:R-:W-:Y:S02]  /*1290*/  PRMT R8, R2, 0x7610, R8 ;  /* 0x0000761002087816 */ /* 0x000fe40000000008 */
.L_x_18:
[----:B------:R-:W-:Y:S05]  /*12a0*/  @!P0 BRA `(.L_x_19) ;  /* 0x0000000000b88947 */ /* 0x000fea0003800000 */
[----:B------:R-:W1:Y:S01]  /*12b0*/  LDC.64 R4, c[0x0][0xb18] ;  /* 0x0002c600ff047b82 */ /* 0x000e620000000a00 */
[----:B------:R-:W-:-:S07]  /*12c0*/  ISETP.NE.AND P0, PT, R9, 0x1, PT ;  /* 0x000000010900780c */ /* 0x000fce0003f05270 */
[----:B------:R-:W2:Y:S08]  /*12d0*/  LDC R14, c[0x0][0xb0c] ;  /* 0x0002c300ff0e7b82 */ /* 0x000eb00000000800 */
[----:B------:R-:W3:Y:S08]  /*12e0*/  LDC R13, c[0x0][0x370] ;  /* 0x0000dc00ff0d7b82 */ /* 0x000ef00000000800 */
[----:B------:R-:W4:Y:S01]  /*12f0*/  LDC R16, c[0x0][0x374] ;  /* 0x0000dd00ff107b82 */ /* 0x000f220000000800 */
[----:B-1----:R-:W-:-:S07]  /*1300*/  ISETP.NE.AND P1, PT, R4, 0x1, PT ;  /* 0x000000010400780c */ /* 0x002fce0003f25270 */
[----:B------:R-:W3:Y:S01]  /*1310*/  LDC.64 R6, c[0x0][0xb10] ;  /* 0x0002c400ff067b82 */ /* 0x000ee20000000a00 */
[----:B--2---:R-:W-:-:S07]  /*1320*/  ISETP.NE.AND P2, PT, R14, 0x1, PT ;  /* 0x000000010e00780c */ /* 0x004fce0003f45270 */
[----:B------:R-:W1:Y:S08]  /*1330*/  LDC R12, c[0x0][0xb20] ;  /* 0x0002c800ff0c7b82 */ /* 0x000e700000000800 */
[----:B------:R-:W2:Y:S01]  /*1340*/  LDC.64 R2, c[0x0][0xb28] ;  /* 0x0002ca00ff027b82 */ /* 0x000ea20000000a00 */
[----:B----4-:R-:W-:-:S04]  /*1350*/  IMAD.HI.U32 R15, R16, R5, RZ ;  /* 0x00000005100f7227 */ /* 0x010fc800078e00ff */
[----:B------:R-:W-:-:S04]  /*1360*/  IMAD.HI.U32 R5, R20, R5, RZ ;  /* 0x0000000514057227 */ /* 0x000fc800078e00ff */
[----:B---3--:R-:W-:-:S04]  /*1370*/  IMAD.HI.U32 R18, R13, R6, RZ ;  /* 0x000000060d127227 */ /* 0x008fc800078e00ff */
[C---:B------:R-:W-:Y:S01]  /*1380*/  IMAD.HI.U32 R22, R11.reuse, R6, RZ ;  /* 0x000000060b167227 */ /* 0x040fe200078e00ff */
[-C--:B------:R-:W-:Y:S02]  /*1390*/  @P2 SHF.R.U32.HI R13, RZ, R7.reuse, R18 ;  /* 0x00000007ff0d2219 */ /* 0x080fe40000011612 */
[-C--:B-1----:R-:W-:Y:S02]  /*13a0*/  @P1 SHF.R.U32.HI R16, RZ, R12.reuse, R15 ;  /* 0x0000000cff101219 */ /* 0x082fe4000001160f */
[----:B------:R-:W-:Y:S02]  /*13b0*/  SHF.R.U32.HI R5, RZ, R12, R5 ;  /* 0x0000000cff057219 */ /* 0x000fe40000011605 */
[----:B------:R-:W-:Y:S02]  /*13c0*/  SHF.R.U32.HI R22, RZ, R7, R22 ;  /* 0x00000007ff167219 */ /* 0x000fe40000011616 */
[----:B------:R-:W-:Y:S01]  /*13d0*/  SEL R5, R20, R5, !P1 ;  /* 0x0000000514057207 */ /* 0x000fe20004800000 */
[----:B--2---:R-:W-:Y:S01]  /*13e0*/  IMAD.HI.U32 R18, R16, R2, RZ ;  /* 0x0000000210127227 */ /* 0x004fe200078e00ff */
[----:B------:R-:W-:-:S02]  /*13f0*/  SEL R21, R11, R22, !P2 ;  /* 0x000000160b157207 */ /* 0x000fc40005000000 */
[----:B------:R-:W-:Y:S01]  /*1400*/  IADD3 R7, PT, PT, -R5, RZ, RZ ;  /* 0x000000ff05077210 */ /* 0x000fe20007ffe1ff */
[----:B------:R-:W-:Y:S01]  /*1410*/  IMAD.HI.U32 R6, R13, R2, RZ ;  /* 0x000000020d067227 */ /* 0x000fe200078e00ff */
[----:B------:R-:W-:-:S03]  /*1420*/  @P0 SHF.R.U32.HI R16, RZ, R3, R18 ;  /* 0x00000003ff100219 */ /* 0x000fc60000011612 */
[----:B------:R-:W-:Y:S01]  /*1430*/  IMAD R7, R4, R7, R20 ;  /* 0x0000000704077224 */ /* 0x000fe200078e0214 */
[----:B------:R-:W-:Y:S01]  /*1440*/  @P0 SHF.R.U32.HI R13, RZ, R3, R6 ;  /* 0x00000003ff0d0219 */ /* 0x000fe20000011606 */
[----:B------:R-:W-:-:S04]  /*1450*/  IMAD R16, R16, R9, RZ ;  /* 0x0000000910107224 */ /* 0x000fc800078e02ff */
[----:B------:R-:W-:Y:S01]  /*1460*/  IMAD R6, R13, R9, RZ ;  /* 0x000000090d067224 */ /* 0x000fe200078e02ff */
[----:B------:R-:W-:-:S04]  /*1470*/  ISETP.GE.AND P1, PT, R5, R16, PT ;  /* 0x000000100500720c */ /* 0x000fc80003f26270 */
[----:B------:R-:W-:Y:S01]  /*1480*/  ISETP.GE.OR P1, PT, R21, R6, P1 ;  /* 0x000000061500720c */ /* 0x000fe20000f26670 */
[----:B------:R-:W-:-:S05]  /*1490*/  IMAD.HI.U32 R6, R5, R2, RZ ;  /* 0x0000000205067227 */ /* 0x000fca00078e00ff */
[----:B------:R-:W-:-:S04]  /*14a0*/  SHF.R.U32.HI R6, RZ, R3, R6 ;  /* 0x00000003ff067219 */ /* 0x000fc80000011606 */
[----:B------:R-:W-:-:S03]  /*14b0*/  SEL R6, R5, R6, !P0 ;  /* 0x0000000605067207 */ /* 0x000fc60004000000 */
[----:B------:R-:W-:Y:S01]  /*14c0*/  @!P1 IMAD.HI.U32 R12, R21, R2, RZ ;  /* 0x00000002150c9227 */ /* 0x000fe200078e00ff */
[----:B------:R-:W-:-:S04]  /*14d0*/  IADD3 R2, PT, PT, -R6, RZ, RZ ;  /* 0x000000ff06027210 */ /* 0x000fc80007ffe1ff */
[----:B------:R-:W-:Y:S01]  /*14e0*/  @!P1 SHF.R.U32.HI R12, RZ, R3, R12 ;  /* 0x00000003ff0c9219 */ /* 0x000fe2000001160c */
[----:B------:R-:W-:-:S03]  /*14f0*/  IMAD R2, R9, R2, R5 ;  /* 0x0000000209027224 */ /* 0x000fc600078e0205 */
[----:B------:R-:W-:-:S05]  /*1500*/  @!P1 SEL R3, R21, R12, !P0 ;  /* 0x0000000c15039207 */ /* 0x000fca0004000000 */
[--C-:B------:R-:W-:Y:S02]  /*1510*/  @!P1 IMAD.IADD R6, R6, 0x1, -R3.reuse ;  /* 0x0000000106069824 */ /* 0x100fe400078e0a03 */
[----:B------:R-:W-:Y:S01]  /*1520*/  @!P1 IMAD R3, R2, R13, R3 ;  /* 0x0000000d02039224 */ /* 0x000fe200078e0203 */
[----:B------:R-:W-:Y:S01]  /*1530*/  IADD3 R2, PT, PT, -R21, RZ, RZ ;  /* 0x000000ff15027210 */ /* 0x000fe20007ffe1ff */
[----:B------:R-:W-:Y:S02]  /*1540*/  @!P1 IMAD R5, R6, R9, R21 ;  /* 0x0000000906059224 */ /* 0x000fe400078e0215 */
[----:B------:R-:W-:Y:S02]  /*1550*/  @!P1 IMAD.MOV.U32 R21, RZ, RZ, R3 ;  /* 0x000000ffff159224 */ /* 0x000fe400078e0003 */
[----:B------:R-:W-:Y:S02]  /*1560*/  IMAD R2, R14, R2, R11 ;  /* 0x000000020e027224 */ /* 0x000fe400078e020b */
[----:B------:R-:W-:-:S02]  /*1570*/  IMAD R20, R5, R4, R7 ;  /* 0x0000000405147224 */ /* 0x000fc400078e0207 */
[----:B------:R-:W-:Y:S02]  /*1580*/  IMAD R21, R21, R14, R2 ;  /* 0x0000000e15157224 */ /* 0x000fe400078e0202 */
.L_x_19:
[----:B------:R-:W-:Y:S05]  /*1590*/  BRA.U UP3, `(.L_x_20) ;  /* 0x0000000103407547 */ /* 0x000fea000b800000 */
[----:B------:R-:W1:Y:S08]  /*15a0*/  LDC.64 R4, c[0x0][0xb10] ;  /* 0x0002c400ff047b82 */ /* 0x000e700000000a00 */
[----:B------:R-:W2:Y:S08]  /*15b0*/  LDC.64 R2, c[0x0][0xb18] ;  /* 0x0002c600ff027b82 */ /* 0x000eb00000000a00 */
[----:B------:R-:W3:Y:S08]  /*15c0*/  LDC R6, c[0x0][0xb20] ;  /* 0x0002c800ff067b82 */ /* 0x000ef00000000800 */
[----:B------:R-:W4:Y:S01]  /*15d0*/  LDC R12, c[0x0][0xb0c] ;  /* 0x0002c300ff0c7b82 */ /* 0x000f220000000800 */
[----:B-1----:R-:W-:-:S05]  /*15e0*/  IMAD.HI.U32 R4, R21, R4, RZ ;  /* 0x0000000415047227 */ /* 0x002fca00078e00ff */
[----:B------:R-:W-:Y:S01]  /*15f0*/  SHF.R.U32.HI R4, RZ, R5, R4 ;  /* 0x00000005ff047219 */ /* 0x000fe20000011604 */
[----:B--2---:R-:W-:Y:S01]  /*1600*/  IMAD.HI.U32 R3, R20, R3, RZ ;  /* 0x0000000314037227 */ /* 0x004fe200078e00ff */
[----:B------:R-:W-:-:S04]  /*1610*/  ISETP.NE.AND P0, PT, R2, 0x1, PT ;  /* 0x000000010200780c */ /* 0x000fc80003f05270 */
[----:B---3--:R-:W-:-:S04]  /*1620*/  SHF.R.U32.HI R3, RZ, R6, R3 ;  /* 0x00000006ff037219 */ /* 0x008fc80000011603 */
[----:B------:R-:W-:Y:S02]  /*1630*/  SEL R3, R20, R3, !P0 ;  /* 0x0000000314037207 */ /* 0x000fe40004000000 */
[----:B----4-:R-:W-:-:S04]  /*1640*/  ISETP.NE.AND P1, PT, R12, 0x1, PT ;  /* 0x000000010c00780c */ /* 0x010fc80003f25270 */
[----:B------:R-:W-:-:S05]  /*1650*/  SEL R6, R21, R4, !P1 ;  /* 0x0000000415067207 */ /* 0x000fca0004800000 */
[----:B------:R-:W-:Y:S02]  /*1660*/  IMAD.IADD R4, R3, 0x1, -R6 ;  /* 0x0000000103047824 */ /* 0x000fe400078e0a06 */
[----:B------:R-:W-:Y:S02]  /*1670*/  IMAD.IADD R3, R6, 0x1, -R3 ;  /* 0x0000000106037824 */ /* 0x000fe400078e0a03 */
[----:B------:R-:W-:Y:S02]  /*1680*/  IMAD R21, R4, R12, R21 ;  /* 0x0000000c04157224 */ /* 0x000fe400078e0215 */
[----:B------:R-:W-:Y:S02]  /*1690*/  IMAD R20, R3, R2, R20 ;  /* 0x0000000203147224 */ /* 0x000fe400078e0214 */
.L_x_20:
[----:B------:R-:W-:Y:S05]  /*16a0*/  BRA.U !UP1, `(.L_x_21) ;  /* 0x00000001090c7547 */ /* 0x000fea000b800000 */
[----:B------:R-:W-:Y:S01]  /*16b0*/  UCGABAR_WAIT ;  /* 0x0000000000007dc7 */ /* 0x000fe20008000000 */
[----:B------:R-:W-:Y:S01]  /*16c0*/  CCTL.IVALL ;  /* 0x00000000ff00798f */ /* 0x000fe20002000000 */
[----:B------:R-:W-:Y:S05]  /*16d0*/  BRA `(.L_x_22) ;  /* 0x0000000000047947 */ /* 0x000fea0003800000 */
.L_x_21:
[----:B------:R-:W-:Y:S06]  /*16e0*/  BAR.SYNC.DEFER_BLOCKING 0x0 ;  /* 0x0000000000007b1d */ /* 0x000fec0000010000 */
.L_x_22:
[----:B------:R-:W-:Y:S05]  /*16f0*/  BRA.U UP2, `(.L_x_23) ;  /* 0x0000001902887547 */ /* 0x000fea000b800000 */
[----:B------:R-:W1:Y:S01]  /*1700*/  LDCU UR4, c[0x0][0x38c] ;  /* 0x00007180ff0477ac */ /* 0x000e620008000800 */
[----:B------:R-:W2:Y:S01]  /*1710*/  LDC R9, c[0x0][0x370] ;  /* 0x0000dc00ff097b82 */ /* 0x000ea20000000800 */
[C---:B------:R-:W-:Y:S02]  /*1720*/  IMAD.SHL.U32 R17, R11.reuse, 0x20, RZ ;  /* 0x000000200b117824 */ /* 0x040fe400078e00ff */
[----:B------:R-:W-:Y:S01]  /*1730*/  HFMA2 R14, -RZ, RZ, 0, 0 ;  /* 0x00000000ff0e7431 */ /* 0x000fe200000001ff */
[----:B------:R-:W-:Y:S01]  /*1740*/  UISETP.NE.AND UP1, UPT, UR10, URZ, UPT ;  /* 0x000000ff0a00728c */ /* 0x000fe2000bf25270 */
[----:B------:R-:W-:Y:S01]  /*1750*/  ISETP.NE.AND P4, PT, R10, RZ, P5 ;  /* 0x000000ff0a00720c */ /* 0x000fe20002f85270 */
[----:B------:R-:W-:Y:S01]  /*1760*/  IMAD.MOV.U32 R15, RZ, RZ, 0x1 ;  /* 0x00000001ff0f7424 */ /* 0x000fe200078e00ff */
[----:B------:R-:W-:Y:S01]  /*1770*/  SHF.L.U32 R16, R11, 0x6, RZ ;  /* 0x000000060b107819 */ /* 0x000fe200000006ff */
[----:B------:R-:W-:Y:S01]  /*1780*/  IMAD.MOV.U32 R12, RZ, RZ, RZ ;  /* 0x000000ffff0c7224 */ /* 0x000fe200078e00ff */
[----:B------:R-:W3:Y:S01]  /*1790*/  LDC R0, c[0x0][0x374] ;  /* 0x0000dd00ff007b82 */ /* 0x000ee20000000800 */
[----:B------:R-:W-:Y:S01]  /*17a0*/  MOV R10, RZ ;  /* 0x000000ff000a7202 */ /* 0x000fe20000000f00 */
[----:B------:R-:W-:Y:S01]  /*17b0*/  IMAD.MOV.U32 R8, RZ, RZ, 0x1 ;  /* 0x00000001ff087424 */ /* 0x000fe200078e00ff */
[----:B------:R-:W-:Y:S01]  /*17c0*/  LOP3.LUT R17, R17, 0x20, RZ, 0xc0, !PT ;  /* 0x0000002011117812 */ /* 0x000fe200078ec0ff */
[----:B------:R-:W4:Y:S01]  /*17d0*/  LDCU.64 UR14, c[0x0][0x348] ;  /* 0x00006900ff0e77ac */ /* 0x000f220008000a00 */
[----:B------:R-:W-:-:S02]  /*17e0*/  USEL UR22, UR6, 0x2, UP1 ;  /* 0x0000000206167887 */ /* 0x000fc40008800000 */
[----:B-1----:R-:W-:Y:S01]  /*17f0*/  UIADD3 UR5, UPT, UPT, UR4, 0x3f, URZ ;  /* 0x0000003f04057890 */ /* 0x002fe2000fffe0ff */
[----:B------:R-:W-:-:S03]  /*1800*/  UMOV UR23, URZ ;  /* 0x000000ff00177c82 */ /* 0x000fc60008000000 */
[----:B------:R-:W-:-:S04]  /*1810*/  USHF.R.S32.HI UR7, URZ, 0x1f, UR5 ;  /* 0x0000001fff077899 */ /* 0x000fc80008011405 */
[----:B------:R-:W-:Y:S02]  /*1820*/  ULEA.HI UR7, UR7, UR5, URZ, 0x6 ;  /* 0x0000000507077291 */ /* 0x000fe4000f8f30ff */
[----:B------:R-:W-:Y:S02]  /*1830*/  UIADD3 UR5, UPT, UPT, UR4, -0x1, URZ ;  /* 0xffffffff04057890 */ /* 0x000fe4000fffe0ff */
[----:B------:R-:W-:Y:S02]  /*1840*/  USHF.R.S32.HI UR7, URZ, 0x6, UR7 ;  /* 0x00000006ff077899 */ /* 0x000fe40008011407 */
[----:B------:R-:W-:Y:S02]  /*1850*/  UISETP.GE.U32.AND UP2, UPT, UR5, -0x7f, UPT ;  /* 0xffffff810500788c */ /* 0x000fe4000bf46070 */
[----:B------:R-:W-:Y:S02]  /*1860*/  UISETP.LT.U32.AND UP0, UPT, UR7, 0x11, UPT ;  /* 0x000000110700788c */ /* 0x000fe4000bf01070 */
[----:B------:R-:W-:-:S02]  /*1870*/  UIADD3 UR4, UPT, UPT, UR4, 0x7e, URZ ;  /* 0x0000007e04047890 */ /* 0x000fc4000fffe0ff */
[----:B------:R-:W-:-:S04]  /*1880*/  USEL UR5, UR7, 0x11, UP0 ;  /* 0x0000001107057887 */ /* 0x000fc80008000000 */
[----:B------:R-:W-:Y:S02]  /*1890*/  UIADD3 UR21, UPT, UPT, UR5, -0x1, URZ ;  /* 0xffffffff05157890 */ /* 0x000fe4000fffe0ff */
[----:B------:R-:W-:Y:S02]  /*18a0*/  @UP2 UIADD3 UR21, UPT, UPT, UR5, URZ, URZ ;  /* 0x000000ff05152290 */ /* 0x000fe4000fffe0ff */
[----:B------:R-:W-:Y:S02]  /*18b0*/  UIADD3 UR24, UPT, UPT, UR7, -UR5, URZ ;  /* 0x8000000507187290 */ /* 0x000fe4000fffe0ff */
[----:B------:R-:W-:Y:S02]  /*18c0*/  UIADD3 UR13, UPT, UPT, UR21, 0x1, URZ ;  /* 0x00000001150d7890 */ /* 0x000fe4000fffe0ff */
[----:B--2-4-:R-:W-:-:S12]  /*18d0*/  UIADD3 UR21, UPT, UPT, -UR21, URZ, URZ ;  /* 0x000000ff15157290 */ /* 0x014fd8000fffe1ff */
.L_x_43:
[----:B------:R-:W-:Y:S01]  /*18e0*/  UISETP.NE.AND UP0, UPT, UR37, URZ, UPT ;  /* 0x000000ff2500728c */ /* 0x000fe2000bf05270 */
[----:B------:R-:W1:Y:S08]  /*18f0*/  S2UR UR37, SR_CgaCtaId ;  /* 0x00000000002579c3 */ /* 0x000e700000008800 */
[----:B------:R-:W-:Y:S05]  /*1900*/  BRA.U UP0, `(.L_x_24) ;  /* 0x0000000100347547 */ /* 0x000fea000b800000 */
[----:B------:R-:W2:Y:S01]  /*1910*/  S2R R2, SR_CgaCtaId ;  /* 0x0000000000027919 */ /* 0x000ea20000008800 */
[----:B------:R-:W-:-:S04]  /*1920*/  MOV R3, 0x400 ;  /* 0x0000040000037802 */ /* 0x000fc80000000f00 */
[----:B--2---:R-:W-:Y:S02]  /*1930*/  LEA R3, R2, R3, 0x18 ;  /* 0x0000000302037211 */ /* 0x004fe400078ec0ff */
[----:B------:R-:W-:-:S03]  /*1940*/  SHF.L.U32 R2, R8, 0x1f, RZ ;  /* 0x0000001f08027819 */ /* 0x000fc600000006ff */
[----:B------:R-:W-:-:S04]  /*1950*/  IMAD R3, R10, 0x8, R3 ;  /* 0x000000080a037824 */ /* 0x000fc800078e0203 */
[----:B------:R-:W2:Y:S02]  /*1960*/  SYNCS.PHASECHK.TRANS64.TRYWAIT P0, [R3+URZ+0x1c0], R2 ;  /* 0x0001c002030075a7 */ /* 0x000ea400080011ff */
[----:B--2---:R-:W-:Y:S05]  /*1970*/  @!P0 BRA `(.L_x_25) ;  /* 0x0000006400748947 */ /* 0x004fea0003800000 */
.L_x_148:
[----:B------:R-:W-:Y:S01]  /*1980*/  VIADD R10, R10, 0x1 ;  /* 0x000000010a0a7836 */ /* 0x000fe20000000000 */
[----:B------:R2:W-:Y:S04]  /*1990*/  SYNCS.ARRIVE.TRANS64.A1T0 RZ, [R3+URZ+0x1b0], RZ ;  /* 0x0001b0ff03ff79a7 */ /* 0x0005e800081000ff */
[----:B------:R-:W-:-:S04]  /*19a0*/  ISETP.NE.AND P0, PT, R10, 0x2, PT ;  /* 0x000000020a00780c */ /* 0x000fc80003f05270 */
[----:B------:R-:W-:Y:S02]  /*19b0*/  SEL R10, R10, RZ, P0 ;  /* 0x000000ff0a0a7207 */ /* 0x000fe40000000000 */
[----:B--2---:R-:W-:-:S04]  /*19c0*/  SEL R3, RZ, 0x1, P0 ;  /* 0x00000001ff037807 */ /* 0x004fc80000000000 */
[----:B------:R-:W-:-:S07]  /*19d0*/  LOP3.LUT R8, R8, R3, RZ, 0x3c, !PT ;  /* 0x0000000308087212 */ /* 0x000fce00078e3cff */
.L_x_24:
[----:B------:R-:W-:Y:S01]  /*19e0*/  UMOV UR6, 0x400 ;  /* 0x0000040000067882 */ /* 0x000fe20000000000 */
[----:B------:R-:W-:Y:S01]  /*19f0*/  LEA.HI R3, R21, R21, RZ, 0x1 ;  /* 0x0000001515037211 */ /* 0x000fe200078f08ff */
[----:B-1----:R-:W-:Y:S01]  /*1a00*/  ULEA UR6, UR37, UR6, 0x18 ;  /* 0x0000000625067291 */ /* 0x002fe2000f8ec0ff */
[----:B------:R-:W-:Y:S01]  /*1a10*/  SHF.L.U32 R2, R15, 0x1f, RZ ;  /* 0x0000001f0f027819 */ /* 0x000fe200000006ff */
[----:B------:R-:W-:Y:S01]  /*1a20*/  UISETP.GE.U32.AND UP0, UPT, UR4, 0x7f, UPT ;  /* 0x0000007f0400788c */ /* 0x000fe2000bf06070 */
[----:B------:R-:W-:Y:S01]  /*1a30*/  R2UR UR35, R16 ;  /* 0x00000000102372ca */ /* 0x000fe200000e0000 */
[----:B------:R-:W-:Y:S01]  /*1a40*/  ULEA UR8, UR23, UR6, 0x3 ;  /* 0x0000000617087291 */ /* 0x000fe2000f8e18ff */
[----:B------:R-:W-:Y:S01]  /*1a50*/  IMAD.SHL.U32 R3, R3, 0x40, RZ ;  /* 0x0000004003037824 */ /* 0x000fe200078e00ff */
[----:B------:R-:W-:Y:S01]  /*1a60*/  R2UR UR11, R17 ;  /* 0x00000000110b72ca */ /* 0x000fe200000e0000 */
[----:B------:R-:W-:-:S03]  /*1a70*/  UMOV UR25, URZ ;  /* 0x000000ff00197c82 */ /* 0x000fc60008000000 */
[----:B------:R-:W-:-:S03]  /*1a80*/  LOP3.LUT R3, R3, 0xffffff80, RZ, 0xc0, !PT ;  /* 0xffffff8003037812 */ /* 0x000fc600078ec0ff */
[----:B------:R1:W2:Y:S01]  /*1a90*/  SYNCS.PHASECHK.TRANS64.TRYWAIT P0, [UR8+0x88], R2 ;  /* 0x00008802ff0075a7 */ /* 0x0002a20008001108 */
[----:B------:R-:W-:Y:S02]  /*1aa0*/  R2UR UR9, R3 ;  /* 0x00000000030972ca */ /* 0x000fe400000e0000 */
[----:B------:R-:W-:-:S11]  /*1ab0*/  R2UR UR8, R20 ;  /* 0x00000000140872ca */ /* 0x000fd600000e0000 */
[----:B------:R-:W-:Y:S02]  /*1ac0*/  ULOP3.LUT UR35, UR9, 0x40, UR35, 0xf8, !UPT ;  /* 0x0000004009237892 */ /* 0x000fe4000f8ef823 */
[----:B------:R-:W-:Y:S01]  /*1ad0*/  ULEA UR11, UR8, UR11, 0x6 ;  /* 0x0000000b080b7291 */ /* 0x000fe2000f8e30ff */
[----:B------:R-:W-:Y:S11]  /*1ae0*/  BRA.U !UP0, `(.L_x_26) ;  /* 0x0000000108c07547 */ /* 0x000ff6000b800000 */
[----:B------:R-:W-:Y:S01]  /*1af0*/  UMOV UR16, UR21 ;  /* 0x0000001500107c82 */ /* 0x000fe20008000000 */
[----:B------:R-:W-:Y:S01]  /*1b00*/  UMOV UR17, UR23 ;  /* 0x0000001700117c82 */ /* 0x000fe20008000000 */
[----:B------:R-:W-:-:S05]  /*1b10*/  UMOV UR34, URZ ;  /* 0x000000ff00227c82 */ /* 0x000fca0008000000 */
.L_x_32:
[----:B------:R-:W-:Y:S01]  /*1b20*/  ULEA UR33, UR17, UR6, 0x3 ;  /* 0x0000000611217291 */ /* 0x000fe2000f8e18ff */
[----:B------:R-:W-:Y:S01]  /*1b30*/  @P5 MOV R3, 0x6000 ;  /* 0x0000600000035802 */ /* 0x000fe20000000f00 */
[----:B-12-4-:R-:W-:Y:S10]  /*1b40*/  @P0 BRA `(.L_x_27) ;  /* 0x00000000000c0947 */ /* 0x016ff40003800000 */
[----:B------:R-:W-:-:S04]  /*1b50*/  SHF.L.U32 R5, R15, 0x1f, RZ ;  /* 0x0000001f0f057819 */ /* 0x000fc800000006ff */
[----:B------:R-:W2:Y:S02]  /*1b60*/  SYNCS.PHASECHK.TRANS64.TRYWAIT P0, [UR33+0x88], R5 ;  /* 0x00008805ff0075a7 */ /* 0x000ea40008001121 */
[----:B--2---:R-:W-:Y:S05]  /*1b70*/  @!P0 BRA `(.L_x_28) ;  /* 0x0000006400088947 */ /* 0x004fea0003800000 */
.L_x_27:
[----:B------:R2:W-:Y:S01]  /*1b80*/  @P5 SYNCS.ARRIVE.TRANS64 RZ, [UR33], R3 ;  /* 0x00000003ffff59a7 */ /* 0x0005e20008000021 */
[----:B------:R-:W-:Y:S02]  /*1b90*/  ULOP3.LUT UR8, UR22, 0x2, URZ, 0xfc, !UPT ;  /* 0x0000000216087892 */ /* 0x000fe4000f8efcff */
[----:B------:R-:W-:Y:S02]  /*1ba0*/  UIADD3 UR16, UPT, UPT, UR16, 0x1, URZ ;  /* 0x0000000110107890 */ /* 0x000fe4000fffe0ff */
[----:B------:R-:W-:Y:S02]  /*1bb0*/  UISETP.NE.AND UP0, UPT, UR8, 0x2, UPT ;  /* 0x000000020800788c */ /* 0x000fe4000bf05270 */
[----:B------:R-:W-:-:S07]  /*1bc0*/  UISETP.NE.AND UP2, UPT, UR16, 0x1, UPT ;  /* 0x000000011000788c */ /* 0x000fce000bf45270 */
[----:B------:R-:W-:Y:S05]  /*1bd0*/  BRA.U UP0, `(.L_x_29) ;  /* 0x0000000100047547 */ /* 0x000fea000b800000 */
[----:B------:R-:W-:Y:S05]  /*1be0*/  BPT.TRAP 0x1 ;  /* 0x000000040000795c */ /* 0x000fea0000300000 */
.L_x_29:
[----:B------:R-:W-:Y:S04]  /*1bf0*/  BSSY.RECONVERGENT B0, `(.L_x_30) ;  /* 0x0000003000007945 */ /* 0x000fe80003800200 */
[----:B------:R-:W-:Y:S05]  /*1c00*/  @!P4 BRA `(.L_x_31) ;  /* 0x000000000004c947 */ /* 0x000fea0003800000 */
[----:B------:R-:W-:Y:S05]  /*1c10*/  BPT.TRAP 0x1 ;  /* 0x000000040000795c */ /* 0x000fea0000300000 */
.L_x_31:
[----:B------:R-:W-:Y:S05]  /*1c20*/  BSYNC.RECONVERGENT B0 ;  /* 0x0000000000007941 */ /* 0x000fea0003800200 */
.L_x_30:
[----:B------:R-:W-:Y:S02]  /*1c30*/  UIADD3 UR23, UPT, UPT, UR17, 0x1, URZ ;  /* 0x0000000111177890 */ /* 0x000fe4000fffe0ff */
[----:B------:R-:W-:Y:S02]  /*1c40*/  ULEA UR32, UR17, UR6, 0xd ;  /* 0x0000000611207291 */ /* 0x000fe4000f8e68ff */
[----:B------:R-:W-:Y:S02]  /*1c50*/  UISETP.NE.AND UP0, UPT, UR23, 0x11, UPT ;  /* 0x000000111700788c */ /* 0x000fe4000bf05270 */
[----:B------:R-:W-:Y:S02]  /*1c60*/  UIADD3 UR28, UP1, UPT, UR14, 0x80, URZ ;  /* 0x000000800e1c7890 */ /* 0x000fe4000ff3e0ff */
[----:B------:R-:W-:Y:S02]  /*1c70*/  USEL UR9, URZ, 0x1, UP0 ;  /* 0x00000001ff097887 */ /* 0x000fe40008000000 */
[----:B------:R-:W-:-:S02]  /*1c80*/  USEL UR23, UR23, URZ, UP0 ;  /* 0x000000ff17177287 */ /* 0x000fc40008000000 */
[----:B------:R-:W-:Y:S02]  /*1c90*/  UIADD3 UR26, UP0, UPT, UR14, 0x180, URZ ;  /* 0x000001800e1a7890 */ /* 0x000fe4000ff1e0ff */
[----:B------:R-:W-:Y:S01]  /*1ca0*/  ULEA UR8, UR23, UR6, 0x3 ;  /* 0x0000000617087291 */ /* 0x000fe2000f8e18ff */
[----:B------:R-:W-:Y:S01]  /*1cb0*/  LOP3.LUT R15, R15, UR9, RZ, 0x3c, !PT ;  /* 0x000000090f0f7c12 */ /* 0x000fe2000f8e3cff */
[----:B------:R-:W-:Y:S02]  /*1cc0*/  ULOP3.LUT UR33, UR33, 0xfefffff8, URZ, 0xc0, !UPT ;  /* 0xfefffff821217892 */ /* 0x000fe4000f8ec0ff */
[----:B------:R-:W-:Y:S01]  /*1cd0*/  UIADD3.X UR29, UPT, UPT, URZ, UR15, URZ, UP1, !UPT ;  /* 0x0000000fff1d7290 */ /* 0x000fe20008ffe4ff */
[----:B-1----:R-:W-:Y:S01]  /*1ce0*/  SHF.L.U32 R2, R15, 0x1f, RZ ;  /* 0x0000001f0f027819 */ /* 0x002fe200000006ff */
[----:B------:R-:W-:Y:S02]  /*1cf0*/  UIADD3 UR32, UPT, UPT, UR32, 0x3400, URZ ;  /* 0x0000340020207890 */ /* 0x000fe4000fffe0ff */
[----:B------:R-:W-:Y:S01]  /*1d00*/  UIADD3.X UR27, UPT, UPT, URZ, UR15, URZ, UP0, !UPT ;  /* 0x0000000fff1b7290 */ /* 0x000fe200087fe4ff */
[----:B------:R4:W1:Y:S01]  /*1d10*/  SYNCS.PHASECHK.TRANS64.TRYWAIT P0, [UR8+0x88], R2 ;  /* 0x00008802ff0075a7 */ /* 0x0008620008001108 */
[----:B------:R-:W-:Y:S01]  /*1d20*/  ULEA UR8, UR17, UR6, 0xc ;  /* 0x0000000611087291 */ /* 0x000fe2000f8e60ff */
[----:B------:R-:W-:Y:S01]  /*1d30*/  UMOV UR18, 0x0 ;  /* 0x0000000000127882 */ /* 0x000fe20000000000 */
[----:B------:R-:W-:-:S02]  /*1d40*/  UMOV UR19, 0x10000000 ;  /* 0x1000000000137882 */ /* 0x000fc40000000000 */
[----:B------:R-:W-:Y:S01]  /*1d50*/  UIADD3 UR8, UPT, UPT, UR8, 0x25400, URZ ;  /* 0x0002540008087890 */ /* 0x000fe2000fffe0ff */
[----:B------:R2:W-:Y:S01]  /*1d60*/  UTMALDG.3D.2CTA [UR32], [UR28], desc[UR18] ;  /* 0x000012201c0075b4 */ /* 0x0005e20008211000 */
[----:B------:R-:W-:Y:S01]  /*1d70*/  UMOV UR10, UR34 ;  /* 0x00000022000a7c82 */ /* 0x000fe20008000000 */
[----:B------:R-:W-:Y:S01]  /*1d80*/  UMOV UR12, UR36 ;  /* 0x00000024000c7c82 */ /* 0x000fe20008000000 */
[----:B------:R-:W-:Y:S01]  /*1d90*/  UMOV UR9, UR33 ;  /* 0x0000002100097c82 */ /* 0x000fe20008000000 */
[----:B------:R-:W-:Y:S01]  /*1da0*/  UMOV UR25, UR13 ;  /* 0x0000000d00197c82 */ /* 0x000fe20008000000 */
[----:B------:R-:W-:-:S03]  /*1db0*/  UMOV UR17, UR23 ;  /* 0x0000001700117c82 */ /* 0x000fc60008000000 */
[----:B------:R4:W-:Y:S01]  /*1dc0*/  UTMALDG.3D.2CTA [UR8], [UR26], desc[UR18] ;  /* 0x000012081a0075b4 */ /* 0x0009e20008211000 */
[----:B--2---:R-:W-:Y:S01]  /*1dd0*/  UIADD3 UR34, UPT, UPT, UR34, 0x40, URZ ;  /* 0x0000004022227890 */ /* 0x004fe2000fffe0ff */
[----:B------:R-:W-:Y:S11]  /*1de0*/  BRA.U UP2, `(.L_x_32) ;  /* 0xfffffffd024c7547 */ /* 0x000ff6000b83ffff */
.L_x_26:
[----:B-12---:R-:W-:Y:S01]  /*1df0*/  PLOP3.LUT P0, PT, PT, PT, UP5, 0x80, 0x8 ;  /* 0x000000000008781c */ /* 0x006fe20003f0f058 */
[----:B----4-:R-:W-:Y:S01]  /*1e00*/  ULEA UR8, UR23, UR6, 0x3 ;  /* 0x0000000617087291 */ /* 0x010fe2000f8e18ff */
[----:B------:R-:W-:Y:S01]  /*1e10*/  SHF.L.U32 R2, R15, 0x1f, RZ ;  /* 0x0000001f0f027819 */ /* 0x000fe200000006ff */
[----:B------:R-:W-:-:S10]  /*1e20*/  UISETP.GT.AND UP0, UPT, UR7, UR5, UPT ;  /* 0x000000050700728c */ /* 0x000fd4000bf04270 */
[----:B------:R-:W-:Y:S01]  /*1e30*/  @!P0 SYNCS.ARRIVE.TRANS64.A1T0 RZ, [UR6+0x148], RZ ;  /* 0x000148ffffff89a7 */ /* 0x000fe20008100006 */
[----:B------:R1:W2:Y:S01]  /*1e40*/  SYNCS.PHASECHK.TRANS64.TRYWAIT P0, [UR8+0x88], R2 ;  /* 0x00008802ff0075a7 */ /* 0x0002a20008001108 */
[----:B------:R-:W-:Y:S05]  /*1e50*/  BRA.U !UP0, `(.L_x_33) ;  /* 0x0000000108c07547 */ /* 0x000fea000b800000 */
[----:B------:R-:W-:Y:S01]  /*1e60*/  UIADD3 UR26, UPT, UPT, UR24, UR25, URZ ;  /* 0x00000019181a7290 */ /* 0x000fe2000fffe0ff */
[----:B------:R-:W-:-:S11]  /*1e70*/  UMOV UR27, UR23 ;  /* 0x00000017001b7c82 */ /* 0x000fd60008000000 */
.L_x_39:
[----:B------:R-:W-:Y:S01]  /*1e80*/  ULEA UR17, UR27, UR6, 0x3 ;  /* 0x000000061b117291 */ /* 0x000fe2000f8e18ff */
[----:B--2---:R-:W-:Y:S01]  /*1e90*/  @P5 MOV R3, 0x6000 ;  /* 0x0000600000035802 */ /* 0x004fe20000000f00 */
[----:B-12---:R-:W-:Y:S10]  /*1ea0*/  @P0 BRA `(.L_x_34) ;  /* 0x00000000000c0947 */ /* 0x006ff40003800000 */
[----:B------:R-:W-:-:S04]  /*1eb0*/  SHF.L.U32 R5, R15, 0x1f, RZ ;  /* 0x0000001f0f057819 */ /* 0x000fc800000006ff */
[----:B------:R-:W2:Y:S02]  /*1ec0*/  SYNCS.PHASECHK.TRANS64.TRYWAIT P0, [UR17+0x88], R5 ;  /* 0x00008805ff0075a7 */ /* 0x000ea40008001111 */
[----:B--2---:R-:W-:Y:S05]  /*1ed0*/  @!P0 BRA `(.L_x_35) ;  /* 0x0000006000488947 */ /* 0x004fea0003800000 */
.L_x_34:
[----:B------:R2:W-:Y:S01]  /*1ee0*/  @P5 SYNCS.ARRIVE.TRANS64 RZ, [UR17], R3 ;  /* 0x00000003ffff59a7 */ /* 0x0005e20008000011 */
[----:B------:R-:W-:-:S04]  /*1ef0*/  ULOP3.LUT UR8, UR22, 0x2, URZ, 0xfc, !UPT ;  /* 0x0000000216087892 */ /* 0x000fc8000f8efcff */
[----:B------:R-:W-:-:S09]  /*1f00*/  UISETP.NE.AND UP0, UPT, UR8, 0x2, UPT ;  /* 0x000000020800788c */ /* 0x000fd2000bf05270 */
[----:B------:R-:W-:Y:S05]  /*1f10*/  BRA.U UP0, `(.L_x_36) ;  /* 0x0000000100047547 */ /* 0x000fea000b800000 */
[----:B------:R-:W-:Y:S05]  /*1f20*/  BPT.TRAP 0x1 ;  /* 0x000000040000795c */ /* 0x000fea0000300000 */
.L_x_36:
[----:B------:R-:W-:Y:S04]  /*1f30*/  BSSY.RECONVERGENT B0, `(.L_x_37) ;  /* 0x0000003000007945 */ /* 0x000fe80003800200 */
[----:B------:R-:W-:Y:S05]  /*1f40*/  @!P4 BRA `(.L_x_38) ;  /* 0x000000000004c947 */ /* 0x000fea0003800000 */
[----:B------:R-:W-:Y:S05]  /*1f50*/  BPT.TRAP 0x1 ;  /* 0x000000040000795c */ /* 0x000fea0000300000 */
.L_x_38:
[----:B------:R-:W-:Y:S05]  /*1f60*/  BSYNC.RECONVERGENT B0 ;  /* 0x0000000000007941 */ /* 0x000fea0003800200 */
.L_x_37:
        /* <DEDUP_REMOVED lines=9> */
[----:B------:R-:W-:Y:S02]  /*2000*/  USHF.L.U32 UR18, UR25, 0x6, URZ ;  /* 0x0000000619127899 */ /* 0x000fe400080006ff */
[----:B------:R-:W-:Y:S01]  /*2010*/  ULOP3.LUT UR17, UR17, 0xfefffff8, URZ, 0xc0, !UPT ;  /* 0xfefffff811117892 */ /* 0x000fe2000f8ec0ff */
[----:B-1----:R-:W-:Y:S01]  /*2020*/  SHF.L.U32 R2, R15, 0x1f, RZ ;  /* 0x0000001f0f027819 */ /* 0x002fe200000006ff */
[----:B------:R-:W-:Y:S02]  /*2030*/  UIADD3 UR16, UPT, UPT, UR16, 0x3400, URZ ;  /* 0x0000340010107890 */ /* 0x000fe4000fffe0ff */
[----:B------:R-:W-:Y:S01]  /*2040*/  UIADD3.X UR33, UPT, UPT, URZ, UR15, URZ, UP1, !UPT ;  /* 0x0000000fff217290 */ /* 0x000fe20008ffe4ff */
[----:B------:R4:W1:Y:S01]  /*2050*/  SYNCS.PHASECHK.TRANS64.TRYWAIT P0, [UR8+0x88], R2 ;  /* 0x00008802ff0075a7 */ /* 0x0008620008001108 */
[----:B------:R-:W-:-:S02]  /*2060*/  ULEA UR8, UR27, UR6, 0xc ;  /* 0x000000061b087291 */ /* 0x000fc4000f8e60ff */
[----:B------:R-:W-:Y:S02]  /*2070*/  UIADD3.X UR31, UPT, UPT, URZ, UR15, URZ, UP0, !UPT ;  /* 0x0000000fff1f7290 */ /* 0x000fe400087fe4ff */
[----:B------:R-:W-:Y:S01]  /*2080*/  UIADD3 UR8, UPT, UPT, UR8, 0x25400, URZ ;  /* 0x0002540008087890 */ /* 0x000fe2000fffe0ff */
[----:B------:R-:W-:Y:S01]  /*2090*/  UMOV UR28, 0x0 ;  /* 0x00000000001c7882 */ /* 0x000fe20000000000 */
[----:B------:R-:W-:Y:S01]  /*20a0*/  UMOV UR29, 0x10000000 ;  /* 0x10000000001d7882 */ /* 0x000fe20000000000 */
[----:B------:R-:W-:Y:S01]  /*20b0*/  UMOV UR19, UR35 ;  /* 0x0000002300137c82 */ /* 0x000fe20008000000 */
[----:B------:R-:W-:Y:S01]  /*20c0*/  UMOV UR20, UR36 ;  /* 0x0000002400147c82 */ /* 0x000fe20008000000 */
[----:B------:R-:W-:Y:S01]  /*20d0*/  UMOV UR12, UR36 ;  /* 0x00000024000c7c82 */ /* 0x000fe20008000000 */
[----:B------:R-:W-:Y:S01]  /*20e0*/  UMOV UR9, UR17 ;  /* 0x0000001100097c82 */ /* 0x000fe20008000000 */
[----:B------:R-:W-:Y:S01]  /*20f0*/  UMOV UR10, UR18 ;  /* 0x00000012000a7c82 */ /* 0x000fe20008000000 */
[----:B------:R4:W-:Y:S01]  /*2100*/  UTMALDG.3D.2CTA [UR16], [UR32], desc[UR28] ;  /* 0x00001c10200075b4 */ /* 0x0009e20008211000 */
[----:B------:R-:W-:Y:S01]  /*2110*/  UIADD3 UR25, UPT, UPT, UR25, 0x1, URZ ;  /* 0x0000000119197890 */ /* 0x000fe2000fffe0ff */
[----:B------:R-:W-:-:S03]  /*2120*/  UMOV UR27, UR23 ;  /* 0x00000017001b7c82 */ /* 0x000fc60008000000 */
[----:B------:R-:W-:Y:S01]  /*2130*/  UISETP.NE.AND UP0, UPT, UR25, UR26, UPT ;  /* 0x0000001a1900728c */ /* 0x000fe2000bf05270 */
[----:B------:R4:W-:Y:S08]  /*2140*/  UTMALDG.3D.2CTA [UR8], [UR30], desc[UR28] ;  /* 0x00001c081e0075b4 */ /* 0x0009f00008211000 */
[----:B----4-:R-:W-:Y:S05]  /*2150*/  BRA.U UP0, `(.L_x_39) ;  /* 0xfffffffd00487547 */ /* 0x010fea000b83ffff */
.L_x_33:
[----:B-1----:R-:W-:Y:S01]  /*2160*/  LEA R2, R14, UR6, 0x3 ;  /* 0x000000060e027c11 */ /* 0x002fe2000f8e18ff */
[----:B------:R-:W-:Y:S01]  /*2170*/  NOP ;  /* 0x0000000000007918 */ /* 0x000fe20000000000 */
[----:B--2---:R-:W-:Y:S02]  /*2180*/  SHF.L.U32 R3, R12, 0x1f, RZ ;  /* 0x0000001f0c037819 */ /* 0x004fe400000006ff */
[----:B------:R-:W-:Y:S02]  /*2190*/  LEA R4, R14, UR6, 0x4 ;  /* 0x000000060e047c11 */ /* 0x000fe4000f8e20ff */
[----:B------:R-:W1:Y:S02]  /*21a0*/  SYNCS.PHASECHK.TRANS64.TRYWAIT P0, [R2+URZ+0x150], R3 ;  /* 0x00015003020075a7 */ /* 0x000e6400080011ff */
[----:B-1----:R-:W-:Y:S05]  /*21b0*/  @!P0 BRA `(.L_x_40) ;  /* 0x0000005c00a88947 */ /* 0x002fea0003800000 */
.L_x_151:
[----:B------:R-:W2:Y:S01]  /*21c0*/  LDS.128 R4, [R4+0x1e0] ;  /* 0x0001e00004047984 */ /* 0x000ea20000000c00 */
[----:B------:R-:W-:Y:S01]  /*21d0*/  ISETP.GE.AND P0, PT, R26, 0x1, PT ;  /* 0x000000011a00780c */ /* 0x000fe20003f06270 */
[----:B-1----:R-:W-:Y:S01]  /*21e0*/  VIADD R2, R2, 0x160 ;  /* 0x0000016002027836 */ /* 0x002fe20000000000 */
[----:B------:R-:W-:Y:S01]  /*21f0*/  @!PT LDS RZ, [RZ] ;  /* 0x00000000fffff984 */ /* 0x000fe20000000800 */
[----:B------:R-:W-:Y:S01]  /*2200*/  @!PT LDS RZ, [RZ] ;  /* 0x00000000fffff984 */ /* 0x000fe20000000800 */
[----:B------:R-:W-:Y:S01]  /*2210*/  @!PT LDS RZ, [RZ] ;  /* 0x00000000fffff984 */ /* 0x000fe20000000800 */
[----:B------:R-:W-:Y:S01]  /*2220*/  @!PT LDS RZ, [RZ] ;  /* 0x00000000fffff984 */ /* 0x000fe20000000800 */
[----:B------:R1:W-:Y:S06]  /*2230*/  MEMBAR.ALL.CTA ;  /* 0x0000000000007992 */ /* 0x0003ec0000008000 */
[----:B-1----:R-:W1:Y:S01]  /*2240*/  FENCE.VIEW.ASYNC.S ;  /* 0x00000000000073c6 */ /* 0x002e620000000000 */
[----:B------:R-:W-:-:S04]  /*2250*/  PRMT R2, RZ, 0x654, R2 ;  /* 0x00000654ff027816 */ /* 0x000fc80000000002 */
[----:B-1----:R1:W-:Y:S01]  /*2260*/  SYNCS.ARRIVE.TRANS64.RED.A1T0 RZ, [R2+URZ], RZ ;  /* 0x000000ff02ff79a7 */ /* 0x0023e200081004ff */
[----:B--2---:R-:W-:-:S13]  /*2270*/  LOP3.LUT P2, RZ, R6, 0x1, RZ, 0xc0, !PT ;  /* 0x0000000106ff7812 */ /* 0x004fda000784c0ff */
[----:B------:R-:W-:Y:S01]  /*2280*/  @P2 SHF.R.U32.HI R3, RZ, 0x10, R5 ;  /* 0x00000010ff032819 */ /* 0x000fe20000011605 */
[----:B------:R-:W-:Y:S01]  /*2290*/  VOTEU.ANY UP0, P2 ;  /* 0x0000000000ff7886 */ /* 0x000fe20001000100 */
[----:B------:R-:W-:Y:S02]  /*22a0*/  @P2 MOV R13, R4 ;  /* 0x00000004000d2202 */ /* 0x000fe40000000f00 */
[----:B------:R-:W-:Y:S02]  /*22b0*/  @P2 R2UR.BROADCAST UR8, R3 ;  /* 0x00000000030822ca */ /* 0x000fe400008e0000 */
[----:B------:R-:W-:-:S11]  /*22c0*/  @P2 LOP3.LUT R11, R5, 0xffff, RZ, 0xc0, !PT ;  /* 0x0000ffff050b2812 */ /* 0x000fd600078ec0ff */
[----:B------:R-:W-:Y:S01]  /*22d0*/  @UP0 UMOV UR36, UR8 ;  /* 0x0000000800240c82 */ /* 0x000fe20008000000 */
[----:B-1----:R-:W-:Y:S05]  /*22e0*/  @!P0 BRA `(.L_x_41) ;  /* 0x0000000000b88947 */ /* 0x002fea0003800000 */
[----:B------:R-:W3:Y:S01]  /*22f0*/  LDC.64 R4, c[0x0][0xb18] ;  /* 0x0002c600ff047b82 */ /* 0x000ee20000000a00 */
[----:B------:R-:W-:-:S07]  /*2300*/  ISETP.NE.AND P3, PT, R26, 0x1, PT ;  /* 0x000000011a00780c */ /* 0x000fce0003f65270 */
[----:B------:R-:W1:Y:S08]  /*2310*/  LDC.64 R6, c[0x0][0xb10] ;  /* 0x0002c400ff067b82 */ /* 0x000e700000000a00 */
[----:B------:R-:W2:Y:S08]  /*2320*/  LDC R18, c[0x0][0xb20] ;  /* 0x0002c800ff127b82 */ /* 0x000eb00000000800 */
[----:B------:R-:W4:Y:S01]  /*2330*/  LDC R20, c[0x0][0xb0c] ;  /* 0x0002c300ff147b82 */ /* 0x000f220000000800 */
[----:B---3--:R-:W-:Y:S01]  /*2340*/  IMAD.HI.U32 R19, R0, R5, RZ ;  /* 0x0000000500137227 */ /* 0x008fe200078e00ff */
[----:B------:R-:W-:-:S03]  /*2350*/  ISETP.NE.AND P0, PT, R4, 0x1, PT ;  /* 0x000000010400780c */ /* 0x000fc60003f05270 */
[----:B------:R-:W-:-:S03]  /*2360*/  IMAD.HI.U32 R5, R11, R5, RZ ;  /* 0x000000050b057227 */ /* 0x000fc600078e00ff */
[----:B------:R-:W3:Y:S01]  /*2370*/  LDC.64 R2, c[0x0][0xb28] ;  /* 0x0002ca00ff027b82 */ /* 0x000ee20000000a00 */
[----:B-1----:R-:W-:-:S04]  /*2380*/  IMAD.HI.U32 R22, R9, R6, RZ ;  /* 0x0000000609167227 */ /* 0x002fc800078e00ff */
[----:B------:R-:W-:Y:S01]  /*2390*/  IMAD.HI.U32 R24, R13, R6, RZ ;  /* 0x000000060d187227 */ /* 0x000fe200078e00ff */
[----:B------:R-:W-:Y:S02]  /*23a0*/  SHF.R.U32.HI R22, RZ, R7, R22 ;  /* 0x00000007ff167219 */ /* 0x000fe40000011616 */
[-C--:B--2---:R-:W-:Y:S02]  /*23b0*/  SHF.R.U32.HI R19, RZ, R18.reuse, R19 ;  /* 0x00000012ff137219 */ /* 0x084fe40000011613 */
[----:B------:R-:W-:Y:S02]  /*23c0*/  SHF.R.U32.HI R18, RZ, R18, R5 ;  /* 0x00000012ff127219 */ /* 0x000fe40000011605 */
[----:B------:R-:W-:Y:S02]  /*23d0*/  SEL R19, R0, R19, !P0 ;  /* 0x0000001300137207 */ /* 0x000fe40004000000 */
[----:B------:R-:W-:Y:S02]  /*23e0*/  SHF.R.U32.HI R24, RZ, R7, R24 ;  /* 0x00000007ff187219 */ /* 0x000fe40000011618 */
[----:B----4-:R-:W-:-:S02]  /*23f0*/  ISETP.NE.AND P1, PT, R20, 0x1, PT ;  /* 0x000000011400780c */ /* 0x010fc40003f25270 */
[----:B------:R-:W-:Y:S02]  /*2400*/  SEL R5, R11, R18, !P0 ;  /* 0x000000120b057207 */ /* 0x000fe40004000000 */
[----:B------:R-:W-:Y:S02]  /*2410*/  SEL R21, R9, R22, !P1 ;  /* 0x0000001609157207 */ /* 0x000fe40004800000 */
[----:B------:R-:W-:Y:S01]  /*2420*/  SEL R7, R13, R24, !P1 ;  /* 0x000000180d077207 */ /* 0x000fe20004800000 */
[----:B---3--:R-:W-:-:S04]  /*2430*/  IMAD.HI.U32 R22, R19, R2, RZ ;  /* 0x0000000213167227 */ /* 0x008fc800078e00ff */
[----:B------:R-:W-:Y:S01]  /*2440*/  IMAD.HI.U32 R6, R21, R2, RZ ;  /* 0x0000000215067227 */ /* 0x000fe200078e00ff */
[----:B------:R-:W-:-:S04]  /*2450*/  @P3 SHF.R.U32.HI R19, RZ, R3, R22 ;  /* 0x00000003ff133219 */ /* 0x000fc80000011616 */
        /* <DEDUP_REMOVED lines=8> */
[----:B------:R-:W-:-:S04]  /*24e0*/  @!P0 IMAD.HI.U32 R18, R7, R2, RZ ;  /* 0x0000000207128227 */ /* 0x000fc800078e00ff */
[----:B------:R-:W-:Y:S01]  /*24f0*/  IMAD.MOV R2, RZ, RZ, -R6 ;  /* 0x000000ffff027224 */ /* 0x000fe200078e0a06 */
[----:B------:R-:W-:-:S03]  /*2500*/  @!P0 SHF.R.U32.HI R18, RZ, R3, R18 ;  /* 0x00000003ff128219 */ /* 0x000fc60000011612 */
[----:B------:R-:W-:Y:S01]  /*2510*/  IMAD R2, R26, R2, R5 ;  /* 0x000000021a027224 */ /* 0x000fe200078e0205 */
[----:B------:R-:W-:Y:S02]  /*2520*/  @!P0 SEL R3, R7, R18, !P3 ;  /* 0x0000001207038207 */ /* 0x000fe40005800000 */
[----:B------:R-:W-:-:S03]  /*2530*/  IADD3 R18, PT, PT, -R5, RZ, RZ ;  /* 0x000000ff05127210 */ /* 0x000fc60007ffe1ff */
[--C-:B------:R-:W-:Y:S02]  /*2540*/  @!P0 IMAD.IADD R6, R6, 0x1, -R3.reuse ;  /* 0x0000000106068824 */ /* 0x100fe400078e0a03 */
[----:B------:R-:W-:Y:S01]  /*2550*/  @!P0 IMAD R3, R2, R21, R3 ;  /* 0x0000001502038224 */ /* 0x000fe200078e0203 */
[----:B------:R-:W-:Y:S01]  /*2560*/  IADD3 R2, PT, PT, -R7, RZ, RZ ;  /* 0x000000ff07027210 */ /* 0x000fe20007ffe1ff */
[----:B------:R-:W-:Y:S02]  /*2570*/  @!P0 IMAD R5, R26, R6, R7 ;  /* 0x000000061a058224 */ /* 0x000fe400078e0207 */
[----:B------:R-:W-:Y:S02]  /*2580*/  IMAD R11, R4, R18, R11 ;  /* 0x00000012040b7224 */ /* 0x000fe400078e020b */
[----:B------:R-:W-:Y:S02]  /*2590*/  @!P0 IMAD.MOV.U32 R7, RZ, RZ, R3 ;  /* 0x000000ffff078224 */ /* 0x000fe400078e0003 */
[----:B------:R-:W-:-:S02]  /*25a0*/  IMAD R2, R20, R2, R13 ;  /* 0x0000000214027224 */ /* 0x000fc400078e020d */
[----:B------:R-:W-:Y:S02]  /*25b0*/  IMAD R11, R5, R4, R11 ;  /* 0x00000004050b7224 */ /* 0x000fe400078e020b */
[----:B------:R-:W-:Y:S02]  /*25c0*/  IMAD R13, R7, R20, R2 ;  /* 0x00000014070d7224 */ /* 0x000fe400078e0202 */
.L_x_41:
[----:B------:R-:W1:Y:S02]  /*25d0*/  LDCU UR8, c[0x0][0xb30] ;  /* 0x00016600ff0877ac */ /* 0x000e640008000800 */
[----:B-1----:R-:W-:-:S09]  /*25e0*/  UISETP.NE.AND UP0, UPT, UR8, 0x1, UPT ;  /* 0x000000010800788c */ /* 0x002fd2000bf05270 */
[----:B------:R-:W-:Y:S05]  /*25f0*/  BRA.U UP0, `(.L_x_42) ;  /* 0x0000000100407547 */ /* 0x000fea000b800000 */
[----:B------:R-:W1:Y:S08]  /*2600*/  LDC.64 R4, c[0x0][0xb10] ;  /* 0x0002c400ff047b82 */ /* 0x000e700000000a00 */
[----:B------:R-:W2:Y:S08]  /*2610*/  LDC.64 R2, c[0x0][0xb18] ;  /* 0x0002c600ff027b82 */ /* 0x000eb00000000a00 */
[----:B------:R-:W4:Y:S08]  /*2620*/  LDC R6, c[0x0][0xb20] ;  /* 0x0002c800ff067b82 */ /* 0x000f300000000800 */
[----:B------:R-:W3:Y:S01]  /*2630*/  LDC R18, c[0x0][0xb0c] ;  /* 0x0002c300ff127b82 */ /* 0x000ee20000000800 */
[----:B-1----:R-:W-:-:S05]  /*2640*/  IMAD.HI.U32 R4, R13, R4, RZ ;  /* 0x000000040d047227 */ /* 0x002fca00078e00ff */
[----:B------:R-:W-:Y:S01]  /*2650*/  SHF.R.U32.HI R4, RZ, R5, R4 ;  /* 0x00000005ff047219 */ /* 0x000fe20000011604 */
[----:B--2---:R-:W-:Y:S01]  /*2660*/  IMAD.HI.U32 R3, R11, R3, RZ ;  /* 0x000000030b037227 */ /* 0x004fe200078e00ff */
[----:B------:R-:W-:-:S04]  /*2670*/  ISETP.NE.AND P0, PT, R2, 0x1, PT ;  /* 0x000000010200780c */ /* 0x000fc80003f05270 */
[----:B----4-:R-:W-:-:S04]  /*2680*/  SHF.R.U32.HI R6, RZ, R6, R3 ;  /* 0x00000006ff067219 */ /* 0x010fc80000011603 */
[----:B------:R-:W-:Y:S02]  /*2690*/  SEL R3, R11, R6, !P0 ;  /* 0x000000060b037207 */ /* 0x000fe40004000000 */
[----:B---3--:R-:W-:-:S04]  /*26a0*/  ISETP.NE.AND P1, PT, R18, 0x1, PT ;  /* 0x000000011200780c */ /* 0x008fc80003f25270 */
[----:B------:R-:W-:-:S05]  /*26b0*/  SEL R4, R13, R4, !P1 ;  /* 0x000000040d047207 */ /* 0x000fca0004800000 */
[----:B------:R-:W-:Y:S02]  /*26c0*/  IMAD.IADD R5, R3, 0x1, -R4 ;  /* 0x0000000103057824 */ /* 0x000fe400078e0a04 */
[----:B------:R-:W-:Y:S02]  /*26d0*/  IMAD.IADD R3, R4, 0x1, -R3 ;  /* 0x0000000104037824 */ /* 0x000fe400078e0a03 */
[----:B------:R-:W-:Y:S02]  /*26e0*/  IMAD R13, R5, R18, R13 ;  /* 0x00000012050d7224 */ /* 0x000fe400078e020d */
[----:B------:R-:W-:-:S07]  /*26f0*/  IMAD R11, R3, R2, R11 ;  /* 0x00000002030b7224 */ /* 0x000fce00078e020b */
.L_x_42:
[----:B------:R-:W-:Y:S01]  /*2700*/  VIADD R14, R14, 0x1 ;  /* 0x000000010e0e7836 */ /* 0x000fe20000000000 */
[----:B------:R-:W-:Y:S01]  /*2710*/  UPLOP3.LUT UP5, UPT, UPT, UPT, UPT, 0x80, 0x8 ;  /* 0x000000000008789c */ /* 0x000fe20003faf070 */
[----:B------:R-:W-:Y:S02]  /*2720*/  IMAD.IADD R21, R13, 0x1, R64 ;  /* 0x000000010d157824 */ /* 0x000fe400078e0240 */
[----:B------:R-:W-:Y:S01]  /*2730*/  IMAD.IADD R20, R11, 0x1, R62 ;  /* 0x000000010b147824 */ /* 0x000fe200078e023e */
[----:B------:R-:W-:-:S04]  /*2740*/  ISETP.NE.AND P0, PT, R14, 0x2, PT ;  /* 0x000000020e00780c */ /* 0x000fc80003f05270 */
[----:B------:R-:W-:Y:S02]  /*2750*/  SEL R3, RZ, 0x1, P0 ;  /* 0x00000001ff037807 */ /* 0x000fe40000000000 */
[----:B------:R-:W-:Y:S02]  /*2760*/  SEL R14, R14, RZ, P0 ;  /* 0x000000ff0e0e7207 */ /* 0x000fe40000000000 */
[----:B------:R-:W-:Y:S01]  /*2770*/  LOP3.LUT R12, R12, R3, RZ, 0x3c, !PT ;  /* 0x000000030c0c7212 */ /* 0x000fe200078e3cff */
[----:B------:R-:W-:Y:S06]  /*2780*/  @P2 BRA `(.L_x_43) ;  /* 0xfffffff000542947 */ /* 0x000fec000383ffff */
[----:B------:R-:W-:Y:S01]  /*2790*/  UIADD3 UR6, UPT, UPT, UR6, 0x88, URZ ;  /* 0x0000008806067890 */ /* 0x000fe2000fffe0ff */
[----:B------:R-:W-:-:S03]  /*27a0*/  SHF.L.U32 R3, R15, 0x1f, RZ ;  /* 0x0000001f0f037819 */ /* 0x000fc600000006ff */
[----:B------:R-:W-:-:S09]  /*27b0*/  ULEA UR4, UR23, UR6, 0x3 ;  /* 0x0000000617047291 */ /* 0x000fd2000f8e18ff */
[----:B------:R-:W1:Y:S02]  /*27c0*/  SYNCS.PHASECHK.TRANS64.TRYWAIT P0, [UR4], R3 ;  /* 0x00000003ff0075a7 */ /* 0x000e640008001104 */
[----:B-1----:R-:W-:Y:S05]  /*27d0*/  @!P0 BRA `(.L_x_44) ;  /* 0x0000005800348947 */ /* 0x002fea0003800000 */
.L_x_153:
[----:B------:R-:W-:-:S04]  /*27e0*/  UIADD3 UR5, UPT, UPT, UR23, 0x1, URZ ;  /* 0x0000000117057890 */ /* 0x000fc8000fffe0ff */
[----:B------:R-:W-:-:S04]  /*27f0*/  UISETP.NE.AND UP0, UPT, UR5, 0x11, UPT ;  /* 0x000000110500788c */ /* 0x000fc8000bf05270 */
[----:B------:R-:W-:Y:S02]  /*2800*/  USEL UR7, URZ, 0x1, UP0 ;  /* 0x00000001ff077887 */ /* 0x000fe40008000000 */
[----:B------:R-:W-:-:S04]  /*2810*/  USEL UR5, UR5, URZ, UP0 ;  /* 0x000000ff05057287 */ /* 0x000fc80008000000 */
[----:B------:R-:W-:Y:S01]  /*2820*/  ULEA UR4, UR5, UR6, 0x3 ;  /* 0x0000000605047291 */ /* 0x000fe2000f8e18ff */
[----:B------:R-:W-:-:S04]  /*2830*/  LOP3.LUT R2, R15, UR7, RZ, 0x3c, !PT ;  /* 0x000000070f027c12 */ /* 0x000fc8000f8e3cff */
[----:B-1----:R-:W-:-:S04]  /*2840*/  SHF.L.U32 R3, R2, 0x1f, RZ ;  /* 0x0000001f02037819 */ /* 0x002fc800000006ff */
[----:B------:R-:W1:Y:S02]  /*2850*/  SYNCS.PHASECHK.TRANS64.TRYWAIT P0, [UR4], R3 ;  /* 0x00000003ff0075a7 */ /* 0x000e640008001104 */
[----:B-1----:R-:W-:Y:S05]  /*2860*/  @!P0 BRA `(.L_x_45) ;  /* 0x0000005800288947 */ /* 0x002fea0003800000 */
.L_x_155:
        /* <DEDUP_REMOVED lines=9> */
.L_x_157:
        /* <DEDUP_REMOVED lines=9> */
.L_x_159:
        /* <DEDUP_REMOVED lines=9> */
.L_x_161:
        /* <DEDUP_REMOVED lines=9> */
.L_x_163:
        /* <DEDUP_REMOVED lines=9> */
.L_x_165:
        /* <DEDUP_REMOVED lines=9> */
.L_x_167:
        /* <DEDUP_REMOVED lines=9> */
.L_x_169:
        /* <DEDUP_REMOVED lines=9> */
.L_x_171:
        /* <DEDUP_REMOVED lines=9> */
.L_x_173:
        /* <DEDUP_REMOVED lines=9> */
.L_x_175:
        /* <DEDUP_REMOVED lines=9> */
.L_x_177:
        /* <DEDUP_REMOVED lines=9> */
.L_x_179:
        /* <DEDUP_REMOVED lines=9> */
.L_x_181:
        /* <DEDUP_REMOVED lines=9> */
.L_x_183:
[----:B------:R-:W-:-:S04]  /*3050*/  UIADD3 UR5, UPT, UPT, UR5, 0x1, URZ ;  /* 0x0000000105057890 */ /* 0x000fc8000fffe0ff */
[----:B------:R-:W-:-:S04]  /*3060*/  UISETP.NE.AND UP0, UPT, UR5, 0x11, UPT ;  /* 0x000000110500788c */ /* 0x000fc8000bf05270 */
[----:B------:R-:W-:Y:S02]  /*3070*/  USEL UR4, URZ, 0x1, UP0 ;  /* 0x00000001ff047887 */ /* 0x000fe40008000000 */
[----:B------:R-:W-:-:S04]  /*3080*/  USEL UR5, UR5, URZ, UP0 ;  /* 0x000000ff05057287 */ /* 0x000fc80008000000 */
[----:B------:R-:W-:Y:S01]  /*3090*/  ULEA UR5, UR5, UR6, 0x3 ;  /* 0x0000000605057291 */ /* 0x000fe2000f8e18ff */
[----:B-1----:R-:W-:-:S04]  /*30a0*/  LOP3.LUT R3, R2, UR4, RZ, 0x3c, !PT ;  /* 0x0000000402037c12 */ /* 0x002fc8000f8e3cff */
[----:B------:R-:W-:Y:S01]  /*30b0*/  SHF.L.U32 R3, R3, 0x1f, RZ ;  /* 0x0000001f03037819 */ /* 0x000fe200000006ff */
[----:B---3--:R-:W-:-:S07]  /*30c0*/  IMAD.U32 R0, RZ, RZ, UR5 ;  /* 0x00000005ff007e24 */ /* 0x008fce000f8e00ff */
.L_x_60:
[----:B-1----:R1:W2:Y:S02]  /*30d0*/  SYNCS.PHASECHK.TRANS64.TRYWAIT P0, [R0+URZ], R3 ;  /* 0x00000003000075a7 */ /* 0x0022a400080011ff */
[----:B--2---:R-:W-:Y:S05]  /*30e0*/  @!P0 NANOSLEEP.SYNCS 0x989680 ;  /* 0x009896800000895d */ /* 0x004fea0003900000 */
[----:B------:R-:W2:Y:S02]  /*30f0*/  @!P0 SYNCS.PHASECHK.TRANS64 P0, [R0+URZ], R3 ;  /* 0x00000003000085a7 */ /* 0x000ea400080010ff */
[----:B--2---:R-:W-:Y:S05]  /*3100*/  @P0 EXIT ;  /* 0x000000000000094d */ /* 0x004fea0003800000 */
[----:B------:R-:W-:Y:S05]  /*3110*/  BRA `(.L_x_60) ;  /* 0xfffffffc00ec7947 */ /* 0x000fea000383ffff */
.L_x_23:
[----:B------:R-:W-:-:S04]  /*3120*/  UISETP.NE.AND UP1, UPT, UR37, URZ, UPT ;  /* 0x000000ff2500728c */ /* 0x000fc8000bf25270 */
[----:B------:R-:W-:-:S09]  /*3130*/  UISETP.NE.OR UP1, UPT, UR10, 0x1, UP1 ;  /* 0x000000010a00788c */ /* 0x000fd20008f25670 */
[----:B------:R-:W-:Y:S05]  /*3140*/  BRA.U UP1, `(.L_x_61) ;  /* 0x00000005014c7547 */ /* 0x000fea000b800000 */
[----:B------:R-:W-:Y:S01]  /*3150*/  HFMA2 R11, -RZ, RZ, 0, 0 ;  /* 0x00000000ff0b7431 */ /* 0x000fe200000001ff */
[----:B------:R-:W-:Y:S01]  /*3160*/  ISETP.GE.U32.AND P2, PT, R10, 0x2, PT ;  /* 0x000000020a00780c */ /* 0x000fe20003f46070 */
[----:B------:R-:W-:Y:S01]  /*3170*/  IMAD.MOV.U32 R12, RZ, RZ, 0x1 ;  /* 0x00000001ff0c7424 */ /* 0x000fe200078e00ff */
[----:B------:R-:W-:Y:S01]  /*3180*/  CS2R R8, SRZ ;  /* 0x0000000000087805 */ /* 0x000fe2000001ff00 */
[----:B------:R-:W-:Y:S01]  /*3190*/  IMAD.MOV.U32 R3, RZ, RZ, RZ ;  /* 0x000000ffff037224 */ /* 0x000fe200078e00ff */
[----:B------:R-:W-:Y:S01]  /*31a0*/  UMOV UR4, 0x400 ;  /* 0x0000040000047882 */ /* 0x000fe20000000000 */
[----:B------:R-:W-:Y:S01]  /*31b0*/  UMOV UR6, URZ ;  /* 0x000000ff00067c82 */ /* 0x000fe20008000000 */
[----:B------:R-:W-:-:S12]  /*31c0*/  ULEA UR37, UR37, UR4, 0x18 ;  /* 0x0000000425257291 */ /* 0x000fd8000f8ec0ff */
.L_x_65:
[----:B------:R-:W-:Y:S02]  /*31d0*/  LEA R0, R3, UR37, 0x3 ;  /* 0x0000002503007c11 */ /* 0x000fe4000f8e18ff */
[----:B------:R-:W-:-:S03]  /*31e0*/  SHF.L.U32 R5, R8, 0x1f, RZ ;  /* 0x0000001f08057819 */ /* 0x000fc600000006ff */
[----:B------:R-:W-:Y:S01]  /*31f0*/  VIADD R4, R0, 0x1c0 ;  /* 0x000001c000047836 */ /* 0x000fe20000000000 */
[----:B------:R-:W1:Y:S02]  /*3200*/  SYNCS.PHASECHK.TRANS64.TRYWAIT P0, [R0+URZ+0x1b0], R5 ;  /* 0x0001b005000075a7 */ /* 0x000e6400080011ff */
[----:B-1----:R-:W-:Y:S05]  /*3210*/  @!P0 BRA `(.L_x_62) ;  /* 0x0000005400248947 */ /* 0x002fea0003800000 */
.L_x_184:
[----:B------:R-:W-:Y:S01]  /*3220*/  ULEA UR5, UR6, UR37, 0x3 ;  /* 0x0000002506057291 */ /* 0x000fe2000f8e18ff */
[----:B------:R-:W-:Y:S01]  /*3230*/  PRMT R4, RZ, 0x654, R4 ;  /* 0x00000654ff047816 */ /* 0x000fe20000000004 */
[----:B-1----:R-:W-:Y:S01]  /*3240*/  @!P2 IMAD.MOV.U32 R5, RZ, RZ, 0x10 ;  /* 0x00000010ff05a424 */ /* 0x002fe200078e00ff */
[----:B------:R-:W-:Y:S01]  /*3250*/  SHF.L.U32 R7, R12, 0x1f, RZ ;  /* 0x0000001f0c077819 */ /* 0x000fe200000006ff */
[----:B------:R-:W-:Y:S01]  /*3260*/  UIADD3 UR4, UPT, UPT, UR5, 0x150, URZ ;  /* 0x0000015005047890 */ /* 0x000fe2000fffe0ff */
[----:B------:R1:W-:Y:S05]  /*3270*/  SYNCS.ARRIVE.TRANS64.RED.A1T0 RZ, [R4+URZ], RZ ;  /* 0x000000ff04ff79a7 */ /* 0x0003ea00081004ff */
[----:B------:R-:W-:Y:S01]  /*3280*/  IMAD.U32 R13, RZ, RZ, UR4 ;  /* 0x00000004ff0d7e24 */ /* 0x000fe2000f8e00ff */
[----:B------:R-:W2:Y:S04]  /*3290*/  SYNCS.PHASECHK.TRANS64.TRYWAIT P0, [UR5+0x160], R7 ;  /* 0x00016007ff0075a7 */ /* 0x000ea80008001105 */
[----:B------:R-:W-:Y:S01]  /*32a0*/  PRMT R13, R10, 0x654, R13 ;  /* 0x000006540a0d7816 */ /* 0x000fe2000000000d */
[----:B-12---:R-:W-:Y:S06]  /*32b0*/  @!P0 BRA `(.L_x_63) ;  /* 0x0000005400108947 */ /* 0x006fec0003800000 */
.L_x_186:
[----:B------:R-:W-:Y:S01]  /*32c0*/  ULEA UR4, UR6, UR37, 0x4 ;  /* 0x0000002506047291 */ /* 0x000fe2000f8e20ff */
[----:B------:R-:W-:Y:S01]  /*32d0*/  SEL R2, R13, R2, !P2 ;  /* 0x000000020d027207 */ /* 0x000fe20005000000 */
[----:B------:R-:W-:Y:S01]  /*32e0*/  UIADD3 UR5, UPT, UPT, UR5, 0x150, URZ ;  /* 0x0000015005057890 */ /* 0x000fe2000fffe0ff */
[----:B-1----:R-:W-:Y:S01]  /*32f0*/  LEA R0, R11, UR37, 0x3 ;  /* 0x000000250b007c11 */ /* 0x002fe2000f8e18ff */
[----:B------:R-:W-:Y:S01]  /*3300*/  UIADD3 UR4, UPT, UPT, UR4, 0x1e0, URZ ;  /* 0x000001e004047890 */ /* 0x000fe2000fffe0ff */
[----:B------:R1:W-:Y:S01]  /*3310*/  @!P2 SYNCS.ARRIVE.TRANS64.RED RZ, [R2+URZ], R5 ;  /* 0x0000000502ffa9a7 */ /* 0x0003e200080004ff */
[----:B------:R-:W-:Y:S01]  /*3320*/  UIADD3 UR6, UPT, UPT, UR6, 0x1, URZ ;  /* 0x0000000106067890 */ /* 0x000fe2000fffe0ff */
[----:B------:R-:W-:-:S03]  /*3330*/  VIADD R3, R3, 0x1 ;  /* 0x0000000103037836 */ /* 0x000fc60000000000 */
[----:B------:R-:W-:Y:S02]  /*3340*/  UISETP.NE.AND UP0, UPT, UR6, 0x2, UPT ;  /* 0x000000020600788c */ /* 0x000fe4000bf05270 */
[----:B------:R-:W-:Y:S01]  /*3350*/  ISETP.NE.AND P0, PT, R3, 0x2, PT ;  /* 0x000000020300780c */ /* 0x000fe20003f05270 */
[----:B------:R-:W-:Y:S06]  /*3360*/  UGETNEXTWORKID.BROADCAST [UR4], [UR5] ;  /* 0x00000000040073ca */ /* 0x000fec0008000100 */
[----:B------:R-:W-:Y:S02]  /*3370*/  USEL UR4, URZ, 0x1, UP0 ;  /* 0x00000001ff047887 */ /* 0x000fe40008000000 */
[----:B------:R-:W-:-:S04]  /*3380*/  USEL UR6, UR6, URZ, UP0 ;  /* 0x000000ff06067287 */ /* 0x000fc80008000000 */
[----:B------:R-:W-:Y:S02]  /*3390*/  LOP3.LUT R12, R12, UR4, RZ, 0x3c, !PT ;  /* 0x000000040c0c7c12 */ /* 0x000fe4000f8e3cff */
[----:B-1----:R-:W-:-:S04]  /*33a0*/  SHF.L.U32 R5, R9, 0x1f, RZ ;  /* 0x0000001f09057819 */ /* 0x002fc800000006ff */
[----:B------:R-:W1:Y:S02]  /*33b0*/  SYNCS.PHASECHK.TRANS64.TRYWAIT P1, [R0+URZ+0x150], R5 ;  /* 0x00015005000075a7 */ /* 0x000e6400080211ff */
[----:B-1----:R-:W-:Y:S05]  /*33c0*/  @!P1 BRA `(.L_x_64) ;  /* 0x0000005000e49947 */ /* 0x002fea0003800000 */
.L_x_187:
[----:B------:R-:W-:Y:S01]  /*33d0*/  LEA R4, R11, UR37, 0x4 ;  /* 0x000000250b047c11 */ /* 0x000fe2000f8e20ff */
[----:B-1----:R-:W-:Y:S01]  /*33e0*/  VIADD R0, R0, 0x160 ;  /* 0x0000016000007836 */ /* 0x002fe20000000000 */
[----:B------:R-:W-:Y:S01]  /*33f0*/  SEL R3, R3, RZ, P0 ;  /* 0x000000ff03037207 */ /* 0x000fe20000000000 */
[----:B------:R-:W-:-:S03]  /*3400*/  VIADD R11, R11, 0x1 ;  /* 0x000000010b0b7836 */ /* 0x000fc60000000000 */
[----:B------:R-:W1:Y:S01]  /*3410*/  LDS.128 R4, [R4+0x1e0] ;  /* 0x0001e00004047984 */ /* 0x000e620000000c00 */
[----:B------:R-:W-:Y:S02]  /*3420*/  PRMT R0, RZ, 0x654, R0 ;  /* 0x00000654ff007816 */ /* 0x000fe40000000000 */
[C---:B------:R-:W-:Y:S01]  /*3430*/  ISETP.NE.AND P1, PT, R11.reuse, 0x2, PT ;  /* 0x000000020b00780c */ /* 0x040fe20003f25270 */
[----:B------:R-:W-:Y:S01]  /*3440*/  @!PT LDS RZ, [RZ] ;  /* 0x00000000fffff984 */ /* 0x000fe20000000800 */
[----:B------:R-:W-:Y:S01]  /*3450*/  @!PT LDS RZ, [RZ] ;  /* 0x00000000fffff984 */ /* 0x000fe20000000800 */
[----:B------:R-:W-:Y:S01]  /*3460*/  @!PT LDS RZ, [RZ] ;  /* 0x00000000fffff984 */ /* 0x000fe20000000800 */
[----:B------:R-:W-:Y:S01]  /*3470*/  @!PT LDS RZ, [RZ] ;  /* 0x00000000fffff984 */ /* 0x000fe20000000800 */
[----:B------:R2:W-:Y:S06]  /*3480*/  MEMBAR.ALL.CTA ;  /* 0x0000000000007992 */ /* 0x0005ec0000008000 */
[----:B--2---:R-:W2:Y:S01]  /*3490*/  FENCE.VIEW.ASYNC.S ;  /* 0x00000000000073c6 */ /* 0x004ea20000000000 */
[----:B------:R-:W-:Y:S01]  /*34a0*/  SEL R11, R11, RZ, P1 ;  /* 0x000000ff0b0b7207 */ /* 0x000fe20000800000 */
[----:B--2---:R2:W-:Y:S01]  /*34b0*/  SYNCS.ARRIVE.TRANS64.RED.A1T0 RZ, [R0+URZ], RZ ;  /* 0x000000ff00ff79a7 */ /* 0x0045e200081004ff */
[----:B-1----:R-:W-:-:S02]  /*34c0*/  LOP3.LUT P3, RZ, R6, 0x1, RZ, 0xc0, !PT ;  /* 0x0000000106ff7812 */ /* 0x002fc4000786c0ff */
[----:B------:R-:W-:-:S04]  /*34d0*/  SEL R5, RZ, 0x1, P0 ;  /* 0x00000001ff057807 */ /* 0x000fc80000000000 */
[----:B------:R-:W-:Y:S02]  /*34e0*/  LOP3.LUT R8, R8, R5, RZ, 0x3c, !PT ;  /* 0x0000000508087212 */ /* 0x000fe400078e3cff */
[----:B--2---:R-:W-:-:S04]  /*34f0*/  SEL R0, RZ, 0x1, P1 ;  /* 0x00000001ff007807 */ /* 0x004fc80000800000 */
[----:B------:R-:W-:Y:S01]  /*3500*/  LOP3.LUT R9, R9, R0, RZ, 0x3c, !PT ;  /* 0x0000000009097212 */ /* 0x000fe200078e3cff */
[----:B------:R-:W-:Y:S06]  /*3510*/  @P3 BRA `(.L_x_65) ;  /* 0xfffffffc002c3947 */ /* 0x000fec000383ffff */
[----:B------:R-:W-:Y:S01]  /*3520*/  ULEA UR5, UR6, UR37, 0x3 ;  /* 0x0000002506057291 */ /* 0x000fe2000f8e18ff */
[----:B------:R-:W-:-:S08]  /*3530*/  SHF.L.U32 R3, R12, 0x1f, RZ ;  /* 0x0000001f0c037819 */ /* 0x000fd000000006ff */
[----:B------:R-:W1:Y:S02]  /*3540*/  SYNCS.PHASECHK.TRANS64 P0, [UR5+0x160], R3 ;  /* 0x00016003ff0075a7 */ /* 0x000e640008001005 */
[----:B-1----:R-:W-:Y:S05]  /*3550*/  @P0 BRA `(.L_x_66) ;  /* 0x0000000000080947 */ /* 0x002fea0003800000 */
[----:B------:R-:W1:Y:S02]  /*3560*/  SYNCS.PHASECHK.TRANS64.TRYWAIT P0, [UR5+0x160], R3 ;  /* 0x00016003ff0075a7 */ /* 0x000e640008001105 */
[----:B-1----:R-:W-:Y:S05]  /*3570*/  @!P0 BRA `(.L_x_67) ;  /* 0x00000050008c8947 */ /* 0x002fea0003800000 */
.L_x_66:
[----:B------:R-:W-:-:S04]  /*3580*/  UIADD3 UR4, UPT, UPT, UR6, 0x1, URZ ;  /* 0x0000000106047890 */ /* 0x000fc8000fffe0ff */
[----:B------:R-:W-:-:S04]  /*3590*/  UISETP.NE.AND UP0, UPT, UR4, 0x2, UPT ;  /* 0x000000020400788c */ /* 0x000fc8000bf05270 */
[----:B------:R-:W-:Y:S02]  /*35a0*/  USEL UR7, URZ, 0x1, UP0 ;  /* 0x00000001ff077887 */ /* 0x000fe40008000000 */
[----:B------:R-:W-:-:S04]  /*35b0*/  USEL UR4, UR4, URZ, UP0 ;  /* 0x000000ff04047287 */ /* 0x000fc80008000000 */
[----:B------:R-:W-:Y:S01]  /*35c0*/  ULEA UR4, UR4, UR37, 0x3 ;  /* 0x0000002504047291 */ /* 0x000fe2000f8e18ff */
[----:B-1----:R-:W-:-:S04]  /*35d0*/  LOP3.LUT R3, R12, UR7, RZ, 0x3c, !PT ;  /* 0x000000070c037c12 */ /* 0x002fc8000f8e3cff */
[----:B------:R-:W-:-:S04]  /*35e0*/  SHF.L.U32 R0, R3, 0x1f, RZ ;  /* 0x0000001f03007819 */ /* 0x000fc800000006ff */
[----:B------:R-:W1:Y:S02]  /*35f0*/  SYNCS.PHASECHK.TRANS64 P0, [UR4+0x160], R0 ;  /* 0x00016000ff0075a7 */ /* 0x000e640008001004 */
[----:B-1----:R-:W-:Y:S05]  /*3600*/  @P0 EXIT ;  /* 0x000000000000094d */ /* 0x002fea0003800000 */
[----:B------:R-:W-:Y:S02]  /*3610*/  SHF.L.U32 R3, R3, 0x1f, RZ ;  /* 0x0000001f03037819 */ /* 0x000fe400000006ff */
[----:B------:R-:W-:-:S07]  /*3620*/  MOV R0, UR4 ;  /* 0x0000000400007c02 */ /* 0x000fce0008000f00 */
.L_x_68:
[----:B-1----:R1:W2:Y:S02]  /*3630*/  SYNCS.PHASECHK.TRANS64.TRYWAIT P0, [R0+URZ+0x160], R3 ;  /* 0x00016003000075a7 */ /* 0x0022a400080011ff */
[----:B--2---:R-:W-:Y:S05]  /*3640*/  @!P0 NANOSLEEP.SYNCS 0x989680 ;  /* 0x009896800000895d */ /* 0x004fea0003900000 */
[----:B------:R-:W2:Y:S02]  /*3650*/  @!P0 SYNCS.PHASECHK.TRANS64 P0, [R0+URZ+0x160], R3 ;  /* 0x00016003000085a7 */ /* 0x000ea400080010ff */
[----:B--2---:R-:W-:Y:S05]  /*3660*/  @P0 EXIT ;  /* 0x000000000000094d */ /* 0x004fea0003800000 */
[----:B------:R-:W-:Y:S05]  /*3670*/  BRA `(.L_x_68) ;  /* 0xfffffffc00ec7947 */ /* 0x000fea000383ffff */
.L_x_61:
[----:B------:R-:W-:Y:S05]  /*3680*/  BRA.U UP4, `(.L_x_69) ;  /* 0x0000001104d87547 */ /* 0x000fea000b800000 */
[----:B------:R-:W-:Y:S01]  /*3690*/  UMOV UR6, 0x40 ;  /* 0x0000004000067882 */ /* 0x000fe20000000000 */
[----:B------:R-:W-:Y:S01]  /*36a0*/  NOP ;  /* 0x0000000000007918 */ /* 0x000fe20000000000 */
[----:B------:R-:W-:Y:S01]  /*36b0*/  ULEA UR6, UR37, UR6, 0x18 ;  /* 0x0000000625067291 */ /* 0x000fe2000f8ec0ff */
[----:B------:R-:W-:Y:S02]  /*36c0*/  UMOV UR7, 0x400 ;  /* 0x0000040000077882 */ /* 0x000fe40000000000 */
[----:B------:R-:W-:-:S06]  /*36d0*/  ULEA UR37, UR37, UR7, 0x18 ;  /* 0x0000000725257291 */ /* 0x000fcc000f8ec0ff */
[----:B------:R-:W1:Y:S02]  /*36e0*/  LDS.U8 R2, [UR6+0x1c] ;  /* 0x00001c06ff027984 */ /* 0x000e640008000000 */
[----:B-1----:R-:W-:-:S13]  /*36f0*/  ISETP.NE.AND P0, PT, R2, RZ, PT ;  /* 0x000000ff0200720c */ /* 0x002fda0003f05270 */
[----:B------:R-:W-:Y:S05]  /*3700*/  @P0 BRA `(.L_x_70) ;  /* 0x0000000400080947 */ /* 0x000fea0003800000 */
[----:B------:R-:W-:Y:S02]  /*3710*/  UISETP.NE.U32.AND UP0, UPT, UR5, 0x1, UPT ;  /* 0x000000010500788c */ /* 0x000fe4000bf05070 */
[----:B------:R-:W-:-:S07]  /*3720*/  UIADD3 UR8, UPT, UPT, UR6, 0x8, URZ ;  /* 0x0000000806087890 */ /* 0x000fce000fffe0ff */
[----:B------:R-:W-:Y:S05]  /*3730*/  BRA.U !UP0, `(.L_x_71) ;  /* 0x00000001089c7547 */ /* 0x000fea000b800000 */
[----:B------:R-:W-:Y:S01]  /*3740*/  ELECT P0, URZ, PT ;  /* 0x0000000000ff782f */ /* 0x000fe20003800000 */
[----:B------:R-:W-:-:S12]  /*3750*/  BSSY B0, `(.L_x_71) ;  /* 0x0000025000007945 */ /* 0x000fd80003800000 */
[----:B------:R-:W-:Y:S05]  /*3760*/  @!P0 BRA `(.L_x_72) ;  /* 0x00000000008c8947 */ /* 0x000fea0003800000 */
[----:B------:R-:W-:-:S05]  /*3770*/  UMOV UR7, 0x10 ;  /* 0x0000001000077882 */ /* 0x000fca0000000000 */
[----:B------:R-:W-:Y:S04]  /*3780*/  DEPBAR.LE SB1, 0x36 ;  /* 0x00009d800000791a */ /* 0x000fe80000000000 */
[----:B------:R-:W1:Y:S02]  /*3790*/  UTCATOMSWS.2CTA.FIND_AND_SET.ALIGN UP1, UR7, UR7 ;  /* 0x00000007000775e3 */ /* 0x000e640008220800 */
[----:B-1----:R-:W-:Y:S01]  /*37a0*/  MOV R11, UR7 ;  /* 0x00000007000b7c02 */ /* 0x002fe20008000f00 */
[----:B------:R-:W-:Y:S06]  /*37b0*/  BRA.U UP1, `(.L_x_73) ;  /* 0x0000000101187547 */ /* 0x000fec000b800000 */
.L_x_74:
[----:B------:R-:W-:Y:S05]  /*37c0*/  NANOSLEEP 0x64 ;  /* 0x000000640000795d */ /* 0x000fea0003800000 */
[----:B------:R-:W-:-:S05]  /*37d0*/  UMOV UR7, 0x10 ;  /* 0x0000001000077882 */ /* 0x000fca0000000000 */
[----:B------:R-:W-:Y:S04]  /*37e0*/  DEPBAR.LE SB1, 0x36 ;  /* 0x00009d800000791a */ /* 0x000fe80000000000 */
[----:B------:R-:W1:Y:S02]  /*37f0*/  UTCATOMSWS.2CTA.FIND_AND_SET.ALIGN UP1, UR7, UR7 ;  /* 0x00000007000775e3 */ /* 0x000e640008220800 */
[----:B-1----:R-:W-:Y:S01]  /*3800*/  MOV R11, UR7 ;  /* 0x00000007000b7c02 */ /* 0x002fe20008000f00 */
[----:B------:R-:W-:Y:S05]  /*3810*/  BRA.U !UP1, `(.L_x_74) ;  /* 0xfffffffd09e87547 */ /* 0x000fea000b83ffff */
.L_x_73:
[----:B------:R-:W1:Y:S01]  /*3820*/  LDS R5, [UR6+0x10] ;  /* 0x00001006ff057984 */ /* 0x000e620008000800 */
[----:B------:R-:W-:Y:S01]  /*3830*/  IMAD.U32 R3, RZ, RZ, UR37 ;  /* 0x00000025ff037e24 */ /* 0x000fe2000f8e00ff */
[----:B------:R-:W-:-:S03]  /*3840*/  MOV R2, UR4 ;  /* 0x0000000400027c02 */ /* 0x000fc60008000f00 */
[----:B------:R-:W-:Y:S01]  /*3850*/  VIADD R3, R3, 0x200 ;  /* 0x0000020003037836 */ /* 0x000fe20000000000 */
[----:B-1----:R-:W-:-:S04]  /*3860*/  SHF.L.U32 R5, R5, 0x1f, RZ ;  /* 0x0000001f05057819 */ /* 0x002fc800000006ff */
[----:B------:R-:W1:Y:S02]  /*3870*/  SYNCS.PHASECHK.TRANS64.TRYWAIT P0, [UR6+0x8], R5 ;  /* 0x00000805ff0075a7 */ /* 0x000e640008001106 */
[----:B-1----:R-:W-:Y:S05]  /*3880*/  @P0 BRA `(.L_x_75) ;  /* 0x0000000000080947 */ /* 0x002fea0003800000 */
[----:B------:R-:W1:Y:S02]  /*3890*/  SYNCS.PHASECHK.TRANS64.TRYWAIT P0, [UR6+0x8], R5 ;  /* 0x00000805ff0075a7 */ /* 0x000e640008001106 */
[----:B-1----:R-:W-:Y:S05]  /*38a0*/  @!P0 BRA `(.L_x_76) ;  /* 0x0000004c00d88947 */ /* 0x002fea0003800000 */
.L_x_75:
[----:B-1----:R-:W-:Y:S01]  /*38b0*/  HFMA2 R4, -RZ, RZ, 0, 5.9604644775390625e-08 ;  /* 0x00000001ff047431 */ /* 0x002fe200000001ff */
[----:B------:R-:W-:Y:S01]  /*38c0*/  UPRMT UR7, UR4, 0x654, UR8 ;  /* 0x0000065404077896 */ /* 0x000fe20008000008 */
[----:B------:R-:W-:Y:S01]  /*38d0*/  IMAD.MOV.U32 R6, RZ, RZ, 0xffff ;  /* 0x0000ffffff067424 */ /* 0x000fe200078e00ff */
[----:B------:R-:W-:Y:S01]  /*38e0*/  PRMT R2, R2, 0x654, R3 ;  /* 0x0000065402027816 */ /* 0x000fe20000000003 */
[----:B------:R-:W-:Y:S02]  /*38f0*/  IMAD.MOV.U32 R5, RZ, RZ, 0x4 ;  /* 0x00000004ff057424 */ /* 0x000fe400078e00ff */
[----:B------:R-:W-:Y:S01]  /*3900*/  IMAD.SHL.U32 R9, R11, 0x20, RZ ;  /* 0x000000200b097824 */ /* 0x000fe200078e00ff */
[----:B------:R-:W-:Y:S02]  /*3910*/  MOV R3, UR7 ;  /* 0x0000000700037c02 */ /* 0x000fe40008000f00 */
[-C--:B------:R-:W-:Y:S01]  /*3920*/  SHF.L.U32 R7, R6, R11.reuse, RZ ;  /* 0x0000000b06077219 */ /* 0x080fe200000006ff */
[----:B------:R1:W-:Y:S01]  /*3930*/  SYNCS.ARRIVE.TRANS64.RED RZ, [UR7], R5 ;  /* 0x00000005ffff79a7 */ /* 0x0003e20008000407 */
[----:B------:R-:W-:Y:S01]  /*3940*/  SHF.L.U32 R6, R4, R11, RZ ;  /* 0x0000000b04067219 */ /* 0x000fe200000006ff */
[----:B------:R1:W-:Y:S04]  /*3950*/  STS [UR37+0x200], R9 ;  /* 0x00020009ff007988 */ /* 0x0003e80008000825 */
[----:B------:R1:W-:Y:S04]  /*3960*/  STAS [R2.64], R11 ;  /* 0x0000000b02007dbd */ /* 0x0003e8000c0008ff */
[----:B------:R1:W-:Y:S04]  /*3970*/  ATOMS.OR RZ, [UR6+0x14], R7 ;  /* 0x00001407ffff798c */ /* 0x0003e8000b000006 */
[----:B------:R1:W-:Y:S04]  /*3980*/  ATOMS.OR RZ, [UR6+0x18], R6 ;  /* 0x00001806ffff798c */ /* 0x0003e8000b000006 */
[----:B------:R1:W-:Y:S02]  /*3990*/  ATOMS.XOR RZ, [UR6+0x10], R4 ;  /* 0x00001004ffff798c */ /* 0x0003e4000b800006 */
.L_x_72:
[----:B------:R-:W-:Y:S05]  /*39a0*/  BSYNC B0 ;  /* 0x0000000000007941 */ /* 0x000fea0003800000 */
.L_x_71:
[----:B------:R-:W-:Y:S05]  /*39b0*/  BRA.U UP0, `(.L_x_77) ;  /* 0x00000001006c7547 */ /* 0x000fea000b800000 */
[----:B------:R-:W-:-:S03]  /*39c0*/  UMOV UR7, 0xffffffff ;  /* 0xffffffff00077882 */ /* 0x000fc60000000000 */
[----:B------:R-:W-:Y:S05]  /*39d0*/  BRA.DIV UR7, `(.L_x_78) ;  /* 0x0000004e07a47947 */ /* 0x000fea000b800000 */
[----:B------:R-:W-:-:S13]  /*39e0*/  ELECT P6, URZ, PT ;  /* 0x0000000000ff782f */ /* 0x000fda00038c0000 */
.L_x_191:
[----:B------:R-:W-:Y:S05]  /*39f0*/  @!P6 BRA `(.L_x_77) ;  /* 0x00000000005ce947 */ /* 0x000fea0003800000 */
[----:B-1----:R-:W1:Y:S02]  /*3a00*/  LDS R3, [UR6+0x10] ;  /* 0x00001006ff037984 */ /* 0x002e640008000800 */
[----:B-1----:R-:W-:-:S04]  /*3a10*/  SHF.L.U32 R3, R3, 0x1f, RZ ;  /* 0x0000001f03037819 */ /* 0x002fc800000006ff */
[----:B------:R-:W1:Y:S02]  /*3a20*/  SYNCS.PHASECHK.TRANS64.TRYWAIT P0, [UR6+0x8], R3 ;  /* 0x00000803ff0075a7 */ /* 0x000e640008001106 */
[----:B-1----:R-:W-:Y:S05]  /*3a30*/  @P0 BRA `(.L_x_79) ;  /* 0x0000000000080947 */ /* 0x002fea0003800000 */
[----:B------:R-:W1:Y:S02]  /*3a40*/  SYNCS.PHASECHK.TRANS64.TRYWAIT P0, [UR6+0x8], R3 ;  /* 0x00000803ff0075a7 */ /* 0x000e640008001106 */
[----:B-1----:R-:W-:Y:S05]  /*3a50*/  @!P0 BRA `(.L_x_80) ;  /* 0x0000004c00a48947 */ /* 0x002fea0003800000 */
.L_x_79:
[----:B------:R-:W2:Y:S01]  /*3a60*/  LDS R5, [UR37+0x200] ;  /* 0x00020025ff057984 */ /* 0x000ea20008000800 */
[----:B-1----:R-:W-:Y:S02]  /*3a70*/  HFMA2 R2, -RZ, RZ, 0, 5.9604644775390625e-08 ;  /* 0x00000001ff027431 */ /* 0x002fe400000001ff */
[----:B------:R-:W-:Y:S01]  /*3a80*/  IMAD.MOV.U32 R3, RZ, RZ, 0xffff ;  /* 0x0000ffffff037424 */ /* 0x000fe200078e00ff */
[----:B------:R-:W-:Y:S01]  /*3a90*/  UPRMT UR7, UR4, 0x654, UR8 ;  /* 0x0000065404077896 */ /* 0x000fe20008000008 */
[----:B--2---:R-:W-:-:S03]  /*3aa0*/  IMAD.SHL.U32 R4, R5, 0x20, RZ ;  /* 0x0000002005047824 */ /* 0x004fc600078e00ff */
[-C--:B------:R-:W-:Y:S02]  /*3ab0*/  SHF.L.U32 R3, R3, R5.reuse, RZ ;  /* 0x0000000503037219 */ /* 0x080fe400000006ff */
[----:B------:R-:W-:Y:S01]  /*3ac0*/  SHF.L.U32 R5, R2, R5, RZ ;  /* 0x0000000502057219 */ /* 0x000fe200000006ff */
[----:B------:R2:W-:Y:S04]  /*3ad0*/  STS [UR37+0x200], R4 ;  /* 0x00020004ff007988 */ /* 0x0005e80008000825 */
[----:B------:R2:W-:Y:S04]  /*3ae0*/  ATOMS.OR RZ, [UR6+0x14], R3 ;  /* 0x00001403ffff798c */ /* 0x0005e8000b000006 */
[----:B------:R2:W-:Y:S01]  /*3af0*/  ATOMS.OR RZ, [UR6+0x18], R5 ;  /* 0x00001805ffff798c */ /* 0x0005e2000b000006 */
[----:B------:R-:W-:Y:S03]  /*3b00*/  SYNCS.ARRIVE.TRANS64.RED.A1T0 RZ, [UR7], RZ ;  /* 0x000000ffffff79a7 */ /* 0x000fe60008100407 */
[----:B------:R2:W-:Y:S01]  /*3b10*/  ATOMS.XOR RZ, [UR6+0x10], R2 ;  /* 0x00001002ffff798c */ /* 0x0005e2000b800006 */
[----:B------:R-:W-:Y:S05]  /*3b20*/  BRA `(.L_x_77) ;  /* 0x0000000000107947 */ /* 0x000fea0003800000 */
.L_x_70:
[----:B------:R-:W-:-:S05]  /*3b30*/  MOV R2, 0xffffffff ;  /* 0xffffffff00027802 */ /* 0x000fca0000000f00 */
[----:B------:R1:W-:Y:S02]  /*3b40*/  STS [UR37+0x200], R2 ;  /* 0x00020002ff007988 */ /* 0x0003e40008000825 */
[----:B-1----:R-:W-:Y:S02]  /*3b50*/  MOV R2, 0x3b70 ;  /* 0x00003b7000027802 */ /* 0x002fe40000000f00 */
[----:B-----5:R-:W-:Y:S05]  /*3b60*/  CALL.REL.NOINC `($__internal_1_$__cuda_sm10x_tcgen05_guardrail_trap_phase_invalid_during_alloc) ;  /* 0x0000005400047944 */ /* 0x020fea0003c00000 */
.L_x_77:
[----:B------:R-:W-:Y:S05]  /*3b70*/  WARPSYNC.ALL ;  /* 0x0000000000007948 */ /* 0x000fea0003800000 */
[----:B------:R-:W3:Y:S01]  /*3b80*/  S2UR UR7, SR_CgaCtaId ;  /* 0x00000000000779c3 */ /* 0x000ee20000008800 */
[----:B------:R-:W-:Y:S01]  /*3b90*/  UMOV UR6, 0x400 ;  /* 0x0000040000067882 */ /* 0x000fe20000000000 */
[----:B------:R-:W-:-:S06]  /*3ba0*/  NOP ;  /* 0x0000000000007918 */ /* 0x000fcc0000000000 */
[----:B------:R-:W-:Y:S06]  /*3bb0*/  BAR.ARV 0x6, 0xa0 ;  /* 0x0182800000007b1d */ /* 0x000fec0000002000 */
[----:B------:R-:W4:Y:S01]  /*3bc0*/  LDCU UR8, c[0x0][0x38c] ;  /* 0x00007180ff0877ac */ /* 0x000f220008000800 */
[----:B------:R-:W-:Y:S01]  /*3bd0*/  LOP3.LUT R0, R0, 0xffff, RZ, 0xc0, !PT ;  /* 0x0000ffff00007812 */ /* 0x000fe200078ec0ff */
[----:B-1----:R-:W-:Y:S01]  /*3be0*/  IMAD.MOV.U32 R9, RZ, RZ, 0x1 ;  /* 0x00000001ff097424 */ /* 0x002fe200078e00ff */
[----:B------:R-:W-:Y:S01]  /*3bf0*/  LOP3.LUT R8, R8, 0xffff, RZ, 0xc0, !PT ;  /* 0x0000ffff08087812 */ /* 0x000fe200078ec0ff */
[----:B------:R-:W-:Y:S01]  /*3c00*/  UMOV UR19, URZ ;  /* 0x000000ff00137c82 */ /* 0x000fe20008000000 */
[----:B------:R-:W-:Y:S01]  /*3c10*/  R2UR UR11, R0 ;  /* 0x00000000000b72ca */ /* 0x000fe200000e0000 */
[----:B------:R-:W-:Y:S01]  /*3c20*/  UMOV UR18, URZ ;  /* 0x000000ff00127c82 */ /* 0x000fe20008000000 */
[----:B------:R-:W-:Y:S01]  /*3c30*/  R2UR UR12, R8 ;  /* 0x00000000080c72ca */ /* 0x000fe200000e0000 */
[----:B------:R-:W-:Y:S01]  /*3c40*/  IMAD.MOV.U32 R8, RZ, RZ, RZ ;  /* 0x000000ffff087224 */ /* 0x000fe200078e00ff */
[----:B------:R-:W-:Y:S01]  /*3c50*/  UMOV UR17, URZ ;  /* 0x000000ff00117c82 */ /* 0x000fe20008000000 */
[----:B---3--:R-:W-:-:S02]  /*3c60*/  ULEA UR7, UR7, UR6, 0x18 ;  /* 0x0000000607077291 */ /* 0x008fc4000f8ec0ff */
[----:B------:R-:W-:Y:S02]  /*3c70*/  UISETP.NE.AND UP2, UPT, UR5, URZ, UPT ;  /* 0x000000ff0500728c */ /* 0x000fe4000bf45270 */
[----:B------:R-:W-:Y:S02]  /*3c80*/  UIADD3 UR13, UPT, UPT, UR7, 0x3400, URZ ;  /* 0x00003400070d7890 */ /* 0x000fe4000fffe0ff */
[----:B------:R-:W-:Y:S02]  /*3c90*/  UIADD3 UR14, UPT, UPT, UR7, 0x25400, URZ ;  /* 0x00025400070e7890 */ /* 0x000fe4000fffe0ff */
[----:B----4-:R-:W-:Y:S01]  /*3ca0*/  UIADD3 UR8, UPT, UPT, UR8, 0x3f, URZ ;  /* 0x0000003f08087890 */ /* 0x010fe2000fffe0ff */
[----:B--2---:R-:W1:Y:S01]  /*3cb0*/  LDS R2, [UR7+0x200] ;  /* 0x00020007ff027984 */ /* 0x004e620008000800 */
[----:B------:R-:W-:Y:S02]  /*3cc0*/  USHF.R.U32.HI UR13, URZ, 0x4, UR13 ;  /* 0x00000004ff0d7899 */ /* 0x000fe4000801160d */
[----:B------:R-:W-:-:S02]  /*3cd0*/  USHF.R.S32.HI UR6, URZ, 0x1f, UR8 ;  /* 0x0000001fff067899 */ /* 0x000fc40008011408 */
[----:B------:R-:W-:Y:S02]  /*3ce0*/  USHF.R.U32.HI UR14, URZ, 0x4, UR14 ;  /* 0x00000004ff0e7899 */ /* 0x000fe4000801160e */
[----:B------:R-:W-:Y:S02]  /*3cf0*/  ULEA.HI UR6, UR6, UR8, URZ, 0x6 ;  /* 0x0000000806067291 */ /* 0x000fe4000f8f30ff */
[----:B------:R-:W-:Y:S02]  /*3d00*/  ULOP3.LUT UR13, UR13, 0x3fff, URZ, 0xc0, !UPT ;  /* 0x00003fff0d0d7892 */ /* 0x000fe4000f8ec0ff */
[----:B------:R-:W-:Y:S02]  /*3d10*/  USHF.R.S32.HI UR6, URZ, 0x6, UR6 ;  /* 0x00000006ff067899 */ /* 0x000fe40008011406 */
[----:B------:R-:W-:Y:S02]  /*3d20*/  ULOP3.LUT UR14, UR14, 0x3fff, URZ, 0xc0, !UPT ;  /* 0x00003fff0e0e7892 */ /* 0x000fe4000f8ec0ff */
[----:B------:R-:W-:Y:S01]  /*3d30*/  UISETP.LT.AND UP0, UPT, UR6, 0x1, UPT ;  /* 0x000000010600788c */ /* 0x000fe2000bf01270 */
[----:B------:R-:W-:Y:S01]  /*3d40*/  UMOV UR28, 0x0 ;  /* 0x00000000001c7882 */ /* 0x000fe20000000000 */
[----:B------:R-:W-:Y:S01]  /*3d50*/  UMOV UR29, 0x8100490 ;  /* 0x08100490001d7882 */ /* 0x000fe20000000000 */
[----:B------:R-:W-:-:S02]  /*3d60*/  ULOP3.LUT UR13, UR13, 0x10000, URZ, 0xfc, !UPT ;  /* 0x000100000d0d7892 */ /* 0x000fc4000f8efcff */
[----:B------:R-:W-:Y:S02]  /*3d70*/  ULOP3.LUT UR14, UR14, 0x10000, URZ, 0xfc, !UPT ;  /* 0x000100000e0e7892 */ /* 0x000fe4000f8efcff */
[----:B------:R-:W-:Y:S01]  /*3d80*/  USEL UR20, UR6, 0x1, !UP0 ;  /* 0x0000000106147887 */ /* 0x000fe2000c000000 */
[----:B------:R-:W-:Y:S01]  /*3d90*/  UMOV UR26, 0x0 ;  /* 0x00000000001a7882 */ /* 0x000fe20000000000 */
[----:B------:R-:W-:Y:S01]  /*3da0*/  UMOV UR27, 0x8100490 ;  /* 0x08100490001b7882 */ /* 0x000fe20000000000 */
[----:B------:R-:W-:Y:S01]  /*3db0*/  UMOV UR24, 0x0 ;  /* 0x0000000000187882 */ /* 0x000fe20000000000 */
[----:B------:R-:W-:Y:S01]  /*3dc0*/  UMOV UR25, 0x8100490 ;  /* 0x0810049000197882 */ /* 0x000fe20000000000 */
[----:B------:R-:W-:Y:S01]  /*3dd0*/  UMOV UR22, 0x0 ;  /* 0x0000000000167882 */ /* 0x000fe20000000000 */
[----:B------:R-:W-:Y:S01]  /*3de0*/  UMOV UR23, 0x8100490 ;  /* 0x0810049000177882 */ /* 0x000fe20000000000 */
[----:B-1----:R-:W-:Y:S02]  /*3df0*/  R2UR UR21, R2 ;  /* 0x00000000021572ca */ /* 0x002fe400000e0000 */
[----:B------:R-:W-:-:S13]  /*3e00*/  CS2R R2, SRZ ;  /* 0x0000000000027805 */ /* 0x000fda000001ff00 */
.L_x_88:
[C---:B------:R-:W-:Y:S02]  /*3e10*/  LEA R0, R8.reuse, UR7, 0x3 ;  /* 0x0000000708007c11 */ /* 0x040fe4000f8e18ff */
[----:B------:R-:W-:Y:S02]  /*3e20*/  SHF.L.U32 R5, R3, 0x1f, RZ ;  /* 0x0000001f03057819 */ /* 0x000fe400000006ff */
[----:B------:R-:W-:Y:S02]  /*3e30*/  LEA R4, R8, UR7, 0x4 ;  /* 0x0000000708047c11 */ /* 0x000fe4000f8e20ff */
[----:B------:R-:W1:Y:S02]  /*3e40*/  SYNCS.PHASECHK.TRANS64.TRYWAIT P0, [R0+URZ+0x150], R5 ;  /* 0x00015005000075a7 */ /* 0x000e6400080011ff */
[----:B-1-34-:R-:W-:Y:S05]  /*3e50*/  @!P0 BRA `(.L_x_81) ;  /* 0x0000004800bc8947 */ /* 0x01afea0003800000 */
.L_x_192:
[----:B-1----:R-:W1:Y:S01]  /*3e60*/  LDS.128 R4, [R4+0x1e0] ;  /* 0x0001e00004047984 */ /* 0x002e620000000c00 */
[----:B------:R-:W-:Y:S02]  /*3e70*/  VIADD R0, R0, 0x160 ;  /* 0x0000016000007836 */ /* 0x000fe40000000000 */
[----:B------:R-:W-:Y:S01]  /*3e80*/  VIADD R8, R8, 0x1 ;  /* 0x0000000108087836 */ /* 0x000fe20000000000 */
[----:B------:R-:W-:Y:S01]  /*3e90*/  @!PT LDS RZ, [RZ] ;  /* 0x00000000fffff984 */ /* 0x000fe20000000800 */
[----:B------:R-:W-:Y:S01]  /*3ea0*/  @!PT LDS RZ, [RZ] ;  /* 0x00000000fffff984 */ /* 0x000fe20000000800 */
[----:B------:R-:W-:Y:S01]  /*3eb0*/  @!PT LDS RZ, [RZ] ;  /* 0x00000000fffff984 */ /* 0x000fe20000000800 */
[----:B------:R-:W-:Y:S01]  /*3ec0*/  @!PT LDS RZ, [RZ] ;  /* 0x00000000fffff984 */ /* 0x000fe20000000800 */
[----:B------:R2:W-:Y:S06]  /*3ed0*/  MEMBAR.ALL.CTA ;  /* 0x0000000000007992 */ /* 0x0005ec0000008000 */
[----:B--2---:R-:W2:Y:S01]  /*3ee0*/  FENCE.VIEW.ASYNC.S ;  /* 0x00000000000073c6 */ /* 0x004ea20000000000 */
[----:B------:R-:W-:-:S04]  /*3ef0*/  PRMT R0, RZ, 0x654, R0 ;  /* 0x00000654ff007816 */ /* 0x000fc80000000000 */
[----:B--2---:R2:W-:Y:S01]  /*3f00*/  SYNCS.ARRIVE.TRANS64.RED.A1T0 RZ, [R0+URZ], RZ ;  /* 0x000000ff00ff79a7 */ /* 0x0045e200081004ff */
[----:B-1----:R-:W-:Y:S01]  /*3f10*/  LOP3.LUT P1, RZ, R6, 0x1, RZ, 0xc0, !PT ;  /* 0x0000000106ff7812 */ /* 0x002fe2000782c0ff */
[----:B--2---:R-:W-:-:S12]  /*3f20*/  BRA.U UP2, `(.L_x_82) ;  /* 0x0000000502087547 */ /* 0x004fd8000b800000 */
[----:B------:R-:W1:Y:S01]  /*3f30*/  LDCU UR8, c[0x0][0x38c] ;  /* 0x00007180ff0877ac */ /* 0x000e620008000800 */
[----:B------:R-:W-:Y:S02]  /*3f40*/  PLOP3.LUT P2, PT, PT, PT, PT, 0x80, 0x8 ;  /* 0x000000000008781c */ /* 0x000fe40003f4f070 */
[----:B------:R-:W-:Y:S01]  /*3f50*/  SHF.L.U32 R5, R9, 0x1f, RZ ;  /* 0x0000001f09057819 */ /* 0x000fe200000006ff */
[----:B------:R-:W-:Y:S02]  /*3f60*/  ULEA UR9, UR19, UR7, 0x3 ;  /* 0x0000000713097291 */ /* 0x000fe4000f8e18ff */
[----:B------:R-:W-:Y:S02]  /*3f70*/  ULEA UR10, UR19, UR21, 0x5 ;  /* 0x00000015130a7291 */ /* 0x000fe4000f8e28ff */
[----:B-1----:R-:W-:-:S06]  /*3f80*/  UISETP.GE.AND UP0, UPT, UR8, 0x1, UPT ;  /* 0x000000010800788c */ /* 0x002fcc000bf06270 */
[----:B------:R-:W-:-:S05]  /*3f90*/  PLOP3.LUT P0, PT, PT, PT, UP0, 0x80, 0x8 ;  /* 0x000000000008781c */ /* 0x000fca0003f0f008 */
[----:B------:R-:W-:-:S08]  /*3fa0*/  @UP0 ULEA UR8, UR18, UR7, 0x3 ;  /* 0x0000000712080291 */ /* 0x000fd0000f8e18ff */
[----:B------:R-:W-:-:S04]  /*3fb0*/  @P0 SHF.L.U32 R0, R2, 0x1f, RZ ;  /* 0x0000001f02000819 */ /* 0x000fc800000006ff */
[----:B------:R1:W2:Y:S01]  /*3fc0*/  @P0 SYNCS.PHASECHK.TRANS64.TRYWAIT P2, [UR8], R0 ;  /* 0x00000000ff0005a7 */ /* 0x0002a20008041108 */
[----:B------:R-:W3:Y:S02]  /*3fd0*/  SYNCS.PHASECHK.TRANS64.TRYWAIT P0, [UR9+0x190], R5 ;  /* 0x00019005ff0075a7 */ /* 0x000ee40008001109 */
[----:B-123--:R-:W-:Y:S05]  /*3fe0*/  @!P0 BRA `(.L_x_83) ;  /* 0x00000048006c8947 */ /* 0x00efea0003800000 */
.L_x_194:
[----:B------:R-:W-:Y:S01]  /*3ff0*/  UMOV UR16, UR17 ;  /* 0x0000001100107c82 */ /* 0x000fe20008000000 */
[----:B------:R-:W-:Y:S05]  /*4000*/  BRA.U !UP0, `(.L_x_84) ;  /* 0x0000000108c07547 */ /* 0x000fea000b800000 */
[----:B------:R-:W-:Y:S02]  /*4010*/  UIADD3 UR16, UPT, UPT, UR20, UR17, URZ ;  /* 0x0000001114107290 */ /* 0x000fe4000fffe0ff */
[----:B------:R-:W-:Y:S01]  /*4020*/  UPLOP3.LUT UP3, UPT, UPT, UPT, UPT, 0x40, 0x4 ;  /* 0x000000000004789c */ /* 0x000fe20003f6e870 */
[----:B------:R-:W-:Y:S01]  /*4030*/  UMOV UR15, UR6 ;  /* 0x00000006000f7c82 */ /* 0x000fe20008000000 */
[----:B------:R-:W-:-:S09]  /*4040*/  UMOV UR46, UR18 ;  /* 0x00000012002e7c82 */ /* 0x000fd20008000000 */
.L_x_87:
[----:B--2---:R-:W-:Y:S01]  /*4050*/  ULEA UR8, UR46, UR7, 0x3 ;  /* 0x000000072e087291 */ /* 0x004fe2000f8e18ff */
[----:B---3--:R-:W-:Y:S11]  /*4060*/  @P2 BRA `(.L_x_85) ;  /* 0x00000000000c2947 */ /* 0x008ff60003800000 */
[----:B-1----:R-:W-:Y:S04]  /*4070*/  SHF.L.U32 R5, R2, 0x1f, RZ ;  /* 0x0000001f02057819 */ /* 0x002fe800000006ff */
[----:B------:R-:W1:Y:S02]  /*4080*/  SYNCS.PHASECHK.TRANS64.TRYWAIT P0, [UR8], R5 ;  /* 0x00000005ff0075a7 */ /* 0x000e640008001108 */
[----:B-1----:R-:W-:Y:S05]  /*4090*/  @!P0 BRA `(.L_x_86) ;  /* 0x0000004800588947 */ /* 0x002fea0003800000 */
.L_x_85:
[----:B------:R-:W-:Y:S01]  /*40a0*/  UISETP.NE.AND UP0, UPT, UR15, 0x1, UPT ;  /* 0x000000010f00788c */ /* 0x000fe2000bf05270 */
[----:B------:R-:W-:Y:S01]  /*40b0*/  PLOP3.LUT P2, PT, PT, PT, PT, 0x80, 0x8 ;  /* 0x000000000008781c */ /* 0x000fe20003f4f070 */
[----:B------:R-:W-:Y:S02]  /*40c0*/  UIADD3 UR18, UPT, UPT, UR46, 0x1, URZ ;  /* 0x000000012e127890 */ /* 0x000fe4000fffe0ff */
[----:B------:R-:W-:Y:S02]  /*40d0*/  ULEA UR32, UR46, UR14, 0x8 ;  /* 0x0000000e2e207291 */ /* 0x000fe4000f8e40ff */
[----:B------:R-:W-:Y:S01]  /*40e0*/  UISETP.NE.AND UP1, UPT, UR18, 0x11, UPT ;  /* 0x000000111200788c */ /* 0x000fe2000bf25270 */
[----:B------:R-:W-:Y:S01]  /*40f0*/  PLOP3.LUT P0, PT, PT, PT, UP0, 0x80, 0x8 ;  /* 0x000000000008781c */ /* 0x000fe20003f0f008 */
[----:B------:R-:W-:Y:S02]  /*4100*/  UIADD3 UR44, UPT, UPT, UR32, 0x2, URZ ;  /* 0x00000002202c7890 */ /* 0x000fe4000fffe0ff */
[----:B------:R-:W-:Y:S02]  /*4110*/  USEL UR31, URZ, 0x1, UP1 ;  /* 0x00000001ff1f7887 */ /* 0x000fe40008800000 */
[----:B------:R-:W-:Y:S02]  /*4120*/  USEL UR18, UR18, URZ, UP1 ;  /* 0x000000ff12127287 */ /* 0x000fe40008800000 */
[----:B------:R-:W-:Y:S02]  /*4130*/  UIADD3 UR40, UPT, UPT, UR32, 0x4, URZ ;  /* 0x0000000420287890 */ /* 0x000fe4000fffe0ff */
[----:B------:R-:W-:Y:S01]  /*4140*/  @UP0 ULEA UR30, UR18, UR7, 0x3 ;  /* 0x00000007121e0291 */ /* 0x000fe2000f8e18ff */
[----:B------:R-:W-:Y:S01]  /*4150*/  LOP3.LUT R2, R2, UR31, RZ, 0x3c, !PT ;  /* 0x0000001f02027c12 */ /* 0x000fe2000f8e3cff */
[----:B------:R-:W-:Y:S02]  /*4160*/  UIADD3 UR36, UPT, UPT, UR32, 0x6, URZ ;  /* 0x0000000620247890 */ /* 0x000fe4000fffe0ff */
[----:B------:R-:W-:Y:S01]  /*4170*/  UIADD3 UR8, UPT, UPT, UR8, 0x88, URZ ;  /* 0x0000008808087890 */ /* 0x000fe2000fffe0ff */
[----:B-1----:R-:W-:Y:S01]  /*4180*/  @P0 SHF.L.U32 R0, R2, 0x1f, RZ ;  /* 0x0000001f02000819 */ /* 0x002fe200000006ff */
[----:B------:R-:W-:Y:S02]  /*4190*/  UIADD3 UR17, UPT, UPT, UR17, 0x1, URZ ;  /* 0x0000000111117890 */ /* 0x000fe4000fffe0ff */
[----:B------:R-:W-:Y:S01]  /*41a0*/  UIADD3 UR15, UPT, UPT, UR15, -0x1, URZ ;  /* 0xffffffff0f0f7890 */ /* 0x000fe2000fffe0ff */
[----:B------:R2:W3:Y:S01]  /*41b0*/  @P0 SYNCS.PHASECHK.TRANS64.TRYWAIT P2, [UR30], R0 ;  /* 0x00000000ff0005a7 */ /* 0x0004e2000804111e */
[----:B------:R-:W-:Y:S02]  /*41c0*/  ULEA UR30, UR46, UR13, 0x9 ;  /* 0x0000000d2e1e7291 */ /* 0x000fe4000f8e48ff */
[----:B------:R-:W-:Y:S02]  /*41d0*/  UISETP.NE.AND UP0, UPT, UR17, UR16, UPT ;  /* 0x000000101100728c */ /* 0x000fe4000bf05270 */
[----:B------:R-:W-:Y:S02]  /*41e0*/  UIADD3 UR42, UPT, UPT, UR30, 0x2, URZ ;  /* 0x000000021e2a7890 */ /* 0x000fe4000fffe0ff */
[----:B------:R-:W-:Y:S02]  /*41f0*/  UIADD3 UR38, UPT, UPT, UR30, 0x4, URZ ;  /* 0x000000041e267890 */ /* 0x000fe4000fffe0ff */
[----:B------:R-:W-:Y:S01]  /*4200*/  UIADD3 UR34, UPT, UPT, UR30, 0x6, URZ ;  /* 0x000000061e227890 */ /* 0x000fe2000fffe0ff */
[----:B------:R-:W-:Y:S01]  /*4210*/  UMOV UR33, 0x40004040 ;  /* 0x4000404000217882 */ /* 0x000fe20000000000 */
[----:B------:R-:W-:Y:S01]  /*4220*/  UMOV UR31, 0x40004040 ;  /* 0x40004040001f7882 */ /* 0x000fe20000000000 */
[----:B------:R-:W-:Y:S01]  /*4230*/  UMOV UR45, 0x40004040 ;  /* 0x40004040002d7882 */ /* 0x000fe20000000000 */
[----:B------:R2:W-:Y:S01]  /*4240*/  UTCHMMA.2CTA gdesc[UR30], gdesc[UR32], tmem[UR10], tmem[UR28], idesc[UR29], UP3 ;  /* 0x00ff1c201e0075ea */ /* 0x0005e20009a0000a */
[----:B------:R-:W-:Y:S01]  /*4250*/  UPLOP3.LUT UP3, UPT, UPT, UPT, UPT, 0x80, 0x8 ;  /* 0x000000000008789c */ /* 0x000fe20003f6f070 */
[----:B------:R-:W-:Y:S01]  /*4260*/  UMOV UR43, 0x40004040 ;  /* 0x40004040002b7882 */ /* 0x000fe20000000000 */
[----:B------:R-:W-:Y:S01]  /*4270*/  UMOV UR41, 0x40004040 ;  /* 0x4000404000297882 */ /* 0x000fe20000000000 */
[----:B------:R2:W-:Y:S01]  /*4280*/  UTCHMMA.2CTA gdesc[UR42], gdesc[UR44], tmem[UR10], tmem[UR26], idesc[UR27], UPT ;  /* 0x00ff1a2c2a0075ea */ /* 0x0005e2000ba0000a */
[----:B------:R-:W-:Y:S01]  /*4290*/  UMOV UR39, 0x40004040 ;  /* 0x4000404000277882 */ /* 0x000fe20000000000 */
[----:B------:R-:W-:Y:S01]  /*42a0*/  UMOV UR37, 0x40004040 ;  /* 0x4000404000257882 */ /* 0x000fe20000000000 */
[----:B------:R-:W-:Y:S01]  /*42b0*/  UMOV UR35, 0x40004040 ;  /* 0x4000404000237882 */ /* 0x000fe20000000000 */
[----:B------:R2:W-:Y:S01]  /*42c0*/  UTCHMMA.2CTA gdesc[UR38], gdesc[UR40], tmem[UR10], tmem[UR24], idesc[UR25], UPT ;  /* 0x00ff1828260075ea */ /* 0x0005e2000ba0000a */
[----:B------:R2:W-:Y:S01]  /*42d0*/  UTCHMMA.2CTA gdesc[UR34], gdesc[UR36], tmem[UR10], tmem[UR22], idesc[UR23], UPT ;  /* 0x00ff1624220075ea */ /* 0x0005e2000ba0000a */
[----:B------:R2:W-:Y:S01]  /*42e0*/  UTCBAR.2CTA.MULTICAST [UR8], URZ, UR12 ;  /* 0x000000ff080073e9 */ /* 0x0005e2000820080c */
[----:B------:R-:W-:Y:S01]  /*42f0*/  UMOV UR46, UR18 ;  /* 0x00000012002e7c82 */ /* 0x000fe20008000000 */
[----:B------:R-:W-:Y:S05]  /*4300*/  BRA.U UP0, `(.L_x_87) ;  /* 0xfffffffd00507547 */ /* 0x000fea000b83ffff */
.L_x_84:
[----:B------:R-:W-:Y:S01]  /*4310*/  UIADD3 UR9, UPT, UPT, UR9, 0x170, URZ ;  /* 0x0000017009097890 */ /* 0x000fe2000fffe0ff */
[----:B------:R-:W-:-:S08]  /*4320*/  UMOV UR17, UR16 ;  /* 0x0000001000117c82 */ /* 0x000fd00008000000 */
[----:B------:R4:W-:Y:S01]  /*4330*/  UTCBAR.2CTA.MULTICAST [UR9], URZ, UR11 ;  /* 0x000000ff090073e9 */ /* 0x0009e2000820080b */
[----:B------:R-:W-:Y:S02]  /*4340*/  NOP ;  /* 0x0000000000007918 */ /* 0x000fe40000000000 */
.L_x_82:
[----:B------:R-:W-:Y:S01]  /*4350*/  UIADD3 UR19, UPT, UPT, UR19, 0x1, URZ ;  /* 0x0000000113137890 */ /* 0x000fe2000fffe0ff */
[----:B------:R-:W-:-:S03]  /*4360*/  ISETP.NE.AND P0, PT, R8, 0x2, PT ;  /* 0x000000020800780c */ /* 0x000fc60003f05270 */
[----:B------:R-:W-:Y:S01]  /*4370*/  UISETP.NE.AND UP0, UPT, UR19, 0x4, UPT ;  /* 0x000000041300788c */ /* 0x000fe2000bf05270 */
[----:B-12---:R-:W-:Y:S02]  /*4380*/  SEL R0, RZ, 0x1, P0 ;  /* 0x00000001ff007807 */ /* 0x006fe40000000000 */
[----:B------:R-:W-:Y:S01]  /*4390*/  SEL R8, R8, RZ, P0 ;  /* 0x000000ff08087207 */ /* 0x000fe20000000000 */
[----:B------:R-:W-:Y:S01]  /*43a0*/  USEL UR8, URZ, 0x1, UP0 ;  /* 0x00000001ff087887 */ /* 0x000fe20008000000 */
[----:B------:R-:W-:Y:S01]  /*43b0*/  LOP3.LUT R3, R3, R0, RZ, 0x3c, !PT ;  /* 0x0000000003037212 */ /* 0x000fe200078e3cff */
[----:B------:R-:W-:-:S04]  /*43c0*/  USEL UR19, UR19, URZ, UP0 ;  /* 0x000000ff13137287 */ /* 0x000fc80008000000 */
[----:B------:R-:W-:Y:S01]  /*43d0*/  LOP3.LUT R9, R9, UR8, RZ, 0x3c, !PT ;  /* 0x0000000809097c12 */ /* 0x000fe2000f8e3cff */
[----:B------:R-:W-:Y:S07]  /*43e0*/  @P1 BRA `(.L_x_88) ;  /* 0xfffffff800881947 */ /* 0x000fee000383ffff */
[----:B------:R-:W1:Y:S01]  /*43f0*/  S2UR UR6, SR_CgaCtaId ;  /* 0x00000000000679c3 */ /* 0x000e620000008800 */
[----:B------:R-:W-:Y:S01]  /*4400*/  ELECT P0, URZ, PT ;  /* 0x0000000000ff782f */ /* 0x000fe20003800000 */
[----:B------:R-:W-:Y:S01]  /*4410*/  HFMA2 R0, -RZ, RZ, 0, 5.9604644775390625e-08 ;  /* 0x00000001ff007431 */ /* 0x000fe200000001ff */
[----:B------:R-:W-:-:S05]  /*4420*/  UMOV UR8, 0x40 ;  /* 0x0000004000087882 */ /* 0x000fca0000000000 */
[----:B------:R-:W-:Y:S01]  /*4430*/  UVIRTCOUNT.DEALLOC.SMPOOL 0x80 ;  /* 0x000000800000784c */ /* 0x000fe20000000000 */
[----:B------:R-:W-:Y:S02]  /*4440*/  UISETP.NE.AND UP0, UPT, UR5, URZ, UPT ;  /* 0x000000ff0500728c */ /* 0x000fe4000bf05270 */
[----:B-1----:R-:W-:-:S09]  /*4450*/  ULEA UR6, UR6, UR8, 0x18 ;  /* 0x0000000806067291 */ /* 0x002fd2000f8ec0ff */
[----:B------:R1:W-:Y:S01]  /*4460*/  @P0 STS.U8 [UR6+0x1c], R0 ;  /* 0x00001c00ff000988 */ /* 0x0003e20008000006 */
[----:B------:R-:W-:Y:S05]  /*4470*/  BRA.U UP0, `(.L_x_89) ;  /* 0x0000000100a07547 */ /* 0x000fea000b800000 */
[----:B------:R-:W-:Y:S01]  /*4480*/  UIADD3 UR5, UPT, UPT, UR7, 0x190, URZ ;  /* 0x0000019007057890 */ /* 0x000fe2000fffe0ff */
[----:B------:R-:W-:-:S03]  /*4490*/  SHF.L.U32 R3, R9, 0x1f, RZ ;  /* 0x0000001f09037819 */ /* 0x000fc600000006ff */
[----:B------:R-:W-:-:S09]  /*44a0*/  ULEA UR8, UR19, UR5, 0x3 ;  /* 0x0000000513087291 */ /* 0x000fd2000f8e18ff */
[----:B------:R-:W2:Y:S02]  /*44b0*/  SYNCS.PHASECHK.TRANS64.TRYWAIT P0, [UR8], R3 ;  /* 0x00000003ff0075a7 */ /* 0x000ea40008001108 */
[----:B--2---:R-:W-:Y:S05]  /*44c0*/  @!P0 BRA `(.L_x_90) ;  /* 0x0000004400648947 */ /* 0x004fea0003800000 */
.L_x_197:
[----:B----4-:R-:W-:-:S04]  /*44d0*/  UIADD3 UR9, UPT, UPT, UR19, 0x1, URZ ;  /* 0x0000000113097890 */ /* 0x010fc8000fffe0ff */
        /* <DEDUP_REMOVED lines=8> */
.L_x_199:
        /* <DEDUP_REMOVED lines=9> */
.L_x_201:
[----:B------:R-:W-:-:S04]  /*45f0*/  UIADD3 UR9, UPT, UPT, UR9, 0x1, URZ ;  /* 0x0000000109097890 */ /* 0x000fc8000fffe0ff */
[----:B------:R-:W-:-:S04]  /*4600*/  UISETP.NE.AND UP1, UPT, UR9, 0x4, UPT ;  /* 0x000000040900788c */ /* 0x000fc8000bf25270 */
[----:B------:R-:W-:Y:S02]  /*4610*/  USEL UR8, URZ, 0x1, UP1 ;  /* 0x00000001ff087887 */ /* 0x000fe40008800000 */
[----:B------:R-:W-:-:S04]  /*4620*/  USEL UR9, UR9, URZ, UP1 ;  /* 0x000000ff09097287 */ /* 0x000fc80008800000 */
[----:B------:R-:W-:Y:S01]  /*4630*/  ULEA UR9, UR9, UR5, 0x3 ;  /* 0x0000000509097291 */ /* 0x000fe2000f8e18ff */
[----:B-1----:R-:W-:-:S04]  /*4640*/  LOP3.LUT R3, R2, UR8, RZ, 0x3c, !PT ;  /* 0x0000000802037c12 */ /* 0x002fc8000f8e3cff */
[----:B------:R-:W-:Y:S01]  /*4650*/  SHF.L.U32 R3, R3, 0x1f, RZ ;  /* 0x0000001f03037819 */ /* 0x000fe200000006ff */
[----:B------:R-:W-:-:S04]  /*4660*/  IMAD.U32 R0, RZ, RZ, UR9 ;  /* 0x00000009ff007e24 */ /* 0x000fc8000f8e00ff */
[----:B------:R1:W2:Y:S03]  /*4670*/  SYNCS.PHASECHK.TRANS64.TRYWAIT P0, [R0+URZ], R3 ;  /* 0x00000003000075a7 */ /* 0x0002a600080011ff */
[----:B--2---:R-:W-:Y:S05]  /*4680*/  @!P0 NANOSLEEP.SYNCS 0x989680 ;  /* 0x009896800000895d */ /* 0x004fea0003900000 */
[----:B------:R-:W2:Y:S02]  /*4690*/  @!P0 SYNCS.PHASECHK.TRANS64 P0, [R0+URZ], R3 ;  /* 0x00000003000085a7 */ /* 0x000ea400080010ff */
[----:B--2---:R-:W-:Y:S05]  /*46a0*/  @P0 BRA `(.L_x_93) ;  /* 0x0000000000200947 */ /* 0x004fea0003800000 */
.L_x_94:
[----:B--2---:R2:W4:Y:S02]  /*46b0*/  SYNCS.PHASECHK.TRANS64.TRYWAIT P0, [R0+URZ], R3 ;  /* 0x00000003000075a7 */ /* 0x00452400080011ff */
[----:B----4-:R-:W-:Y:S05]  /*46c0*/  @!P0 NANOSLEEP.SYNCS 0x989680 ;  /* 0x009896800000895d */ /* 0x010fea0003900000 */
[----:B------:R-:W4:Y:S02]  /*46d0*/  @!P0 SYNCS.PHASECHK.TRANS64 P0, [R0+URZ], R3 ;  /* 0x00000003000085a7 */ /* 0x000f2400080010ff */
[----:B----4-:R-:W-:Y:S05]  /*46e0*/  @!P0 BRA `(.L_x_94) ;  /* 0xfffffffc00f08947 */ /* 0x010fea000383ffff */
[----:B------:R-:W-:Y:S05]  /*46f0*/  BRA `(.L_x_93) ;  /* 0x00000000000c7947 */ /* 0x000fea0003800000 */
.L_x_89:
[----:B------:R-:W-:-:S04]  /*4700*/  UIADD3 UR5, UPT, UPT, UR7, 0x1d0, URZ ;  /* 0x000001d007057890 */ /* 0x000fc8000fffe0ff */
[----:B------:R-:W-:-:S09]  /*4710*/  UPRMT UR5, UR4, 0x654, UR5 ;  /* 0x0000065404057896 */ /* 0x000fd20008000005 */
[----:B------:R-:W-:Y:S03]  /*4720*/  SYNCS.ARRIVE.TRANS64.RED.A1T0 RZ, [UR5], RZ ;  /* 0x000000ffffff79a7 */ /* 0x000fe60008100405 */
.L_x_93:
[----:B-12---:R-:W-:Y:S01]  /*4730*/  SHF.L.U32 R3, RZ, 0x1f, RZ ;  /* 0x0000001fff037819 */ /* 0x006fe200000006ff */
[----:B------:R-:W-:Y:S01]  /*4740*/  UIADD3 UR5, UPT, UPT, UR7, 0x1d0, URZ ;  /* 0x000001d007057890 */ /* 0x000fe2000fffe0ff */
[----:B------:R-:W-:Y:S02]  /*4750*/  PLOP3.LUT P0, PT, PT, PT, UP0, 0x80, 0x8 ;  /* 0x000000000008781c */ /* 0x000fe40003f0f008 */
[----:B------:R-:W1:Y:S02]  /*4760*/  SYNCS.PHASECHK.TRANS64.TRYWAIT P1, [UR7+0x1d0], R3 ;  /* 0x0001d003ff0075a7 */ /* 0x000e640008021107 */
[----:B-1----:R-:W-:Y:S09]  /*4770*/  @!P1 BRA `(.L_x_95) ;  /* 0x0000004400009947 */ /* 0x002ff20003800000 */
.L_x_203:
[----:B------:R-:W-:Y:S01]  /*4780*/  @!UP0 UPRMT UR5, UR4, 0x654, UR5 ;  /* 0x0000065404058896 */ /* 0x000fe20008000005 */
[----:B------:R-:W-:Y:S02]  /*4790*/  UMOV UR8, 0xffff ;  /* 0x0000ffff00087882 */ /* 0x000fe40000000000 */
[----:B------:R-:W-:-:S06]  /*47a0*/  UMOV UR4, 0x1 ;  /* 0x0000000100047882 */ /* 0x000fcc0000000000 */
[----:B------:R-:W-:Y:S01]  /*47b0*/  @!P0 SYNCS.ARRIVE.TRANS64.RED.A1T0 RZ, [UR5], RZ ;  /* 0x000000ffffff89a7 */ /* 0x000fe20008100405 */
[----:B------:R-:W-:Y:S01]  /*47c0*/  NOP ;  /* 0x0000000000007918 */ /* 0x000fe20000000000 */
[----:B-1----:R-:W1:Y:S01]  /*47d0*/  LDS R0, [UR6+0x14] ;  /* 0x00001406ff007984 */ /* 0x002e620008000800 */
[----:B------:R-:W-:-:S04]  /*47e0*/  ULOP3.LUT UR5, UR21, 0xffff, URZ, 0xc0, !UPT ;  /* 0x0000ffff15057892 */ /* 0x000fc8000f8ec0ff */
[----:B------:R-:W-:-:S04]  /*47f0*/  USHF.R.U32.HI UR5, URZ, 0x5, UR5 ;  /* 0x00000005ff057899 */ /* 0x000fc80008011605 */
[----:B------:R-:W-:Y:S02]  /*4800*/  USHF.L.U32 UR8, UR8, UR5, URZ ;  /* 0x0000000508087299 */ /* 0x000fe400080006ff */
[----:B------:R-:W-:-:S04]  /*4810*/  USHF.L.U32 UR4, UR4, UR5, URZ ;  /* 0x0000000504047299 */ /* 0x000fc800080006ff */
[----:B-1----:R-:W-:-:S04]  /*4820*/  LOP3.LUT R0, R0, UR8, RZ, 0xc0, !PT ;  /* 0x0000000800007c12 */ /* 0x002fc8000f8ec0ff */
[----:B------:R-:W-:-:S13]  /*4830*/  ISETP.NE.AND P0, PT, R0, UR8, PT ;  /* 0x0000000800007c0c */ /* 0x000fda000bf05270 */
[----:B------:R-:W-:Y:S05]  /*4840*/  @P0 BRA `(.L_x_96) ;  /* 0x0000000000580947 */ /* 0x000fea0003800000 */
[----:B------:R-:W1:Y:S02]  /*4850*/  LDS R0, [UR6+0x18] ;  /* 0x00001806ff007984 */ /* 0x000e640008000800 */
[----:B-1----:R-:W-:-:S04]  /*4860*/  LOP3.LUT R0, R0, UR4, RZ, 0xc0, !PT ;  /* 0x0000000400007c12 */ /* 0x002fc8000f8ec0ff */
[----:B------:R-:W-:-:S13]  /*4870*/  ISETP.NE.AND P0, PT, R0, UR4, PT ;  /* 0x0000000400007c0c */ /* 0x000fda000bf05270 */
[----:B------:R-:W-:Y:S05]  /*4880*/  @P0 BRA `(.L_x_97) ;  /* 0x00000000003c0947 */ /* 0x000fea0003800000 */
[----:B------:R-:W1:Y:S01]  /*4890*/  S2R R2, SR_LANEID ;  /* 0x0000000000027919 */ /* 0x000e620000000000 */
[----:B------:R-:W-:Y:S01]  /*48a0*/  ULOP3.LUT UR8, URZ, UR8, URZ, 0x33, !UPT ;  /* 0x00000008ff087292 */ /* 0x000fe2000f8e33ff */
[----:B------:R-:W-:Y:S01]  /*48b0*/  LOP3.LUT R4, RZ, UR4, RZ, 0x33, !PT ;  /* 0x00000004ff047c12 */ /* 0x000fe2000f8e33ff */
[----:B------:R-:W-:Y:S02]  /*48c0*/  VOTEU.ANY UR7, UPT, PT ;  /* 0x0000000000077886 */ /* 0x000fe400038e0100 */
[----:B------:R-:W-:Y:S01]  /*48d0*/  UFLO.U32 UR7, UR7 ;  /* 0x00000007000772bd */ /* 0x000fe200080e0000 */
[----:B------:R-:W2:Y:S01]  /*48e0*/  REDUX UR4, R4 ;  /* 0x00000000040473c4 */ /* 0x000ea20000000000 */
[----:B------:R-:W-:-:S06]  /*48f0*/  IMAD.U32 R0, RZ, RZ, UR8 ;  /* 0x00000008ff007e24 */ /* 0x000fcc000f8e00ff */
[----:B------:R1:W-:Y:S01]  /*4900*/  UTCATOMSWS.AND URZ, UR8 ;  /* 0x0000000800ff79e3 */ /* 0x0003e20008000000 */
[----:B------:R-:W3:Y:S01]  /*4910*/  REDUX UR5, R0 ;  /* 0x00000000000573c4 */ /* 0x000ee20000000000 */
[----:B-1----:R-:W-:Y:S01]  /*4920*/  ISETP.EQ.U32.AND P0, PT, R2, UR7, PT ;  /* 0x0000000702007c0c */ /* 0x002fe2000bf02070 */
[----:B--2---:R-:W-:Y:S01]  /*4930*/  IMAD.U32 R2, RZ, RZ, UR4 ;  /* 0x00000004ff027e24 */ /* 0x004fe2000f8e00ff */
[----:B---3--:R-:W-:-:S11]  /*4940*/  MOV R3, UR5 ;  /* 0x0000000500037c02 */ /* 0x008fd60008000f00 */
[----:B------:R1:W-:Y:S04]  /*4950*/  @P0 ATOMS.AND RZ, [UR6+0x14], R3 ;  /* 0x00001403ffff098c */ /* 0x0003e8000a800006 */
[----:B------:R1:W-:Y:S01]  /*4960*/  @P0 ATOMS.AND RZ, [UR6+0x18], R2 ;  /* 0x00001802ffff098c */ /* 0x0003e2000a800006 */
[----:B------:R-:W-:Y:S05]  /*4970*/  BRA `(.L_x_98) ;  /* 0x0000000000147947 */ /* 0x000fea0003800000 */
.L_x_97:
[----:B------:R-:W-:Y:S02]  /*4980*/  MOV R2, 0x49a0 ;  /* 0x000049a000027802 */ /* 0x000fe40000000f00 */
[----:B---345:R-:W-:Y:S05]  /*4990*/  CALL.REL.NOINC `($__internal_0_$__cuda_sm10x_tcgen05_guardrail_trap_col_being_dealloced_not_returned_by_alloc) ;  /* 0x00000044006c7944 */ /* 0x038fea0003c00000 */
[----:B------:R-:W-:Y:S05]  /*49a0*/  BRA `(.L_x_98) ;  /* 0x0000000000087947 */ /* 0x000fea0003800000 */
.L_x_96:
[----:B------:R-:W-:Y:S02]  /*49b0*/  MOV R2, 0x49d0 ;  /* 0x000049d000027802 */ /* 0x000fe40000000f00 */
[----:B---345:R-:W-:Y:S05]  /*49c0*/  CALL.REL.NOINC `($__internal_2_$__cuda_sm10x_tcgen05_guardrail_trap_unallocated_columns_being_dealloced) ;  /* 0x0000004400787944 */ /* 0x038fea0003c00000 */
.L_x_98:
[----:B------:R-:W-:Y:S01]  /*49d0*/  NOP ;  /* 0x0000000000007918 */ /* 0x000fe20000000000 */
[----:B----4-:R-:W-:Y:S05]  /*49e0*/  EXIT ;  /* 0x000000000000794d */ /* 0x010fea0003800000 */
.L_x_69:
[----:B------:R-:W-:-:S09]  /*49f0*/  UISETP.NE.OR UP5, UPT, UR10, 0x3, UP5 ;  /* 0x000000030a00788c */ /* 0x000fd2000afa5670 */
[----:B------:R-:W-:Y:S05]  /*4a00*/  BRA.U UP5, `(.L_x_99) ;  /* 0x0000000d05e87547 */ /* 0x000fea000b800000 */
[----:B------:R-:W1:Y:S01]  /*4a10*/  LDC R0, c[0x0][0xb30] ;  /* 0x0002cc00ff007b82 */ /* 0x000e620000000800 */
[----:B------:R-:W2:Y:S01]  /*4a20*/  LDCU.64 UR8, c[0x0][0x888] ;  /* 0x00011100ff0877ac */ /* 0x000ea20008000a00 */
[----:B------:R-:W-:Y:S02]  /*4a30*/  HFMA2 R25, -RZ, RZ, 0, 0 ;  /* 0x00000000ff197431 */ /* 0x000fe400000001ff */
[----:B------:R-:W-:Y:S01]  /*4a40*/  IMAD.MOV.U32 R34, RZ, RZ, 0x1 ;  /* 0x00000001ff227424 */ /* 0x000fe200078e00ff */
[----:B------:R-:W-:Y:S01]  /*4a50*/  MOV R23, 0x1000 ;  /* 0x0000100000177802 */ /* 0x000fe20000000f00 */
[----:B------:R-:W3:Y:S01]  /*4a60*/  LDCU.64 UR4, c[0x0][0x890] ;  /* 0x00011200ff0477ac */ /* 0x000ee20008000a00 */
[----:B------:R-:W-:Y:S01]  /*4a70*/  IMAD.MOV.U32 R27, RZ, RZ, RZ ;  /* 0x000000ffff1b7224 */ /* 0x000fe200078e00ff */
[----:B------:R-:W4:Y:S01]  /*4a80*/  LDC R19, c[0x0][0x370] ;  /* 0x0000dc00ff137b82 */ /* 0x000f220000000800 */
[----:B------:R-:W-:Y:S01]  /*4a90*/  UMOV UR7, 0x400 ;  /* 0x0000040000077882 */ /* 0x000fe20000000000 */
[----:B------:R-:W-:-:S02]  /*4aa0*/  UPLOP3.LUT UP1, UPT, UPT, UPT, UPT, 0x40, 0x4 ;  /* 0x000000000004789c */ /* 0x000fc40003f2e870 */
[----:B------:R-:W-:Y:S01]  /*4ab0*/  ULEA UR7, UR37, UR7, 0x18 ;  /* 0x0000000725077291 */ /* 0x000fe2000f8ec0ff */
[----:B------:R-:W-:-:S03]  /*4ac0*/  UMOV UR13, URZ ;  /* 0x000000ff000d7c82 */ /* 0x000fc60008000000 */
[----:B------:R-:W4:Y:S01]  /*4ad0*/  LDC R2, c[0x0][0xb0c] ;  /* 0x0002c300ff027b82 */ /* 0x000f220000000800 */
[----:B--2---:R-:W-:Y:S02]  /*4ae0*/  UISETP.NE.U32.AND UP4, UPT, UR8, URZ, UPT ;  /* 0x000000ff0800728c */ /* 0x004fe4000bf85070 */
[----:B---3--:R-:W-:-:S05]  /*4af0*/  UISETP.NE.U32.AND UP6, UPT, UR4, URZ, UPT ;  /* 0x000000ff0400728c */ /* 0x008fca000bfc5070 */
[----:B------:R-:W2:Y:S01]  /*4b00*/  LDC R18, c[0x0][0xb20] ;  /* 0x0002c800ff127b82 */ /* 0x000ea20000000800 */
[----:B-1----:R-:W-:Y:S01]  /*4b10*/  ISETP.NE.AND P1, PT, R0, 0x1, PT ;  /* 0x000000010000780c */ /* 0x002fe20003f25270 */
[----:B------:R-:W-:Y:S02]  /*4b20*/  UISETP.NE.AND.EX UP4, UPT, UR9, URZ, UPT, UP4 ;  /* 0x000000ff0900728c */ /* 0x000fe4000bf85340 */
[----:B------:R-:W-:-:S04]  /*4b30*/  UISETP.NE.AND.EX UP6, UPT, UR5, URZ, UPT, UP6 ;  /* 0x000000ff0500728c */ /* 0x000fc8000bfc5360 */
[----:B-----5:R-:W1:Y:S08]  /*4b40*/  LDC.64 R32, c[0x0][0x348] ;  /* 0x0000d200ff207b82 */ /* 0x020e700000000a00 */
[----:B------:R-:W3:Y:S08]  /*4b50*/  LDC.64 R16, c[0x0][0xb10] ;  /* 0x0002c400ff107b82 */ /* 0x000ef00000000a00 */
[----:B------:R-:W1:Y:S08]  /*4b60*/  LDC.64 R6, c[0x0][0xb18] ;  /* 0x0002c600ff067b82 */ /* 0x000e700000000a00 */
[----:B------:R-:W1:Y:S08]  /*4b70*/  LDC.64 R4, c[0x0][0xb28] ;  /* 0x0002ca00ff047b82 */ /* 0x000e700000000a00 */
[----:B--2-4-:R-:W1:Y:S02]  /*4b80*/  LDC R22, c[0x0][0x374] ;  /* 0x0000dd00ff167b82 */ /* 0x014e640000000800 */
.L_x_108:
[----:B------:R-:W-:Y:S02]  /*4b90*/  LEA R0, R27, UR7, 0x3 ;  /* 0x000000071b007c11 */ /* 0x000fe4000f8e18ff */
[----:B------:R-:W-:Y:S02]  /*4ba0*/  SHF.L.U32 R3, R25, 0x1f, RZ ;  /* 0x0000001f19037819 */ /* 0x000fe400000006ff */
[----:B------:R-:W-:Y:S02]  /*4bb0*/  LEA R28, R27, UR7, 0x4 ;  /* 0x000000071b1c7c11 */ /* 0x000fe4000f8e20ff */
[----:B--2---:R-:W2:Y:S02]  /*4bc0*/  SYNCS.PHASECHK.TRANS64.TRYWAIT P0, [R0+URZ+0x150], R3 ;  /* 0x00015003000075a7 */ /* 0x004ea400080011ff */
[----:B--2---:R-:W-:Y:S05]  /*4bd0*/  @!P0 BRA `(.L_x_100) ;  /* 0x0000004000008947 */ /* 0x004fea0003800000 */
.L_x_204:
[----:B------:R-:W-:Y:S01]  /*4be0*/  ISETP.GE.AND P0, PT, R26, 0x1, PT ;  /* 0x000000011a00780c */ /* 0x000fe20003f06270 */
[----:B------:R-:W4:Y:S01]  /*4bf0*/  LDS.128 R28, [R28+0x1e0] ;  /* 0x0001e0001c1c7984 */ /* 0x000f220000000c00 */
[----:B--2---:R-:W-:Y:S01]  /*4c00*/  VIADD R0, R0, 0x160 ;  /* 0x0000016000007836 */ /* 0x004fe20000000000 */
[----:B------:R-:W-:Y:S01]  /*4c10*/  @!PT LDS RZ, [RZ] ;  /* 0x00000000fffff984 */ /* 0x000fe20000000800 */
[----:B------:R-:W-:Y:S01]  /*4c20*/  @!PT LDS RZ, [RZ] ;  /* 0x00000000fffff984 */ /* 0x000fe20000000800 */
[----:B------:R-:W-:Y:S01]  /*4c30*/  @!PT LDS RZ, [RZ] ;  /* 0x00000000fffff984 */ /* 0x000fe20000000800 */
[----:B------:R-:W-:Y:S01]  /*4c40*/  @!PT LDS RZ, [RZ] ;  /* 0x00000000fffff984 */ /* 0x000fe20000000800 */
[----:B------:R2:W-:Y:S06]  /*4c50*/  MEMBAR.ALL.CTA ;  /* 0x0000000000007992 */ /* 0x0005ec0000008000 */
[----:B--2---:R-:W2:Y:S01]  /*4c60*/  FENCE.VIEW.ASYNC.S ;  /* 0x00000000000073c6 */ /* 0x004ea20000000000 */
[----:B------:R-:W-:Y:S04]  /*4c70*/  PRMT R0, RZ, 0x654, R0 ;  /* 0x00000654ff007816 */ /* 0x000fe80000000000 */
[----:B--2---:R2:W-:Y:S01]  /*4c80*/  SYNCS.ARRIVE.TRANS64.RED.A1T0 RZ, [R0+URZ], RZ ;  /* 0x000000ff00ff79a7 */ /* 0x0045e200081004ff */
[----:B----4-:R-:W-:Y:S11]  /*4c90*/  LOP3.LUT P3, RZ, R30, 0x1, RZ, 0xc0, !PT ;  /* 0x000000011eff7812 */ /* 0x010ff6000786c0ff */
[----:B------:R-:W-:Y:S02]  /*4ca0*/  @!UPT UIADD3 URZ, UPT, UPT, URZ, URZ, URZ ;  /* 0x000000fffffff290 */ /* 0x000fe4000fffe0ff */
[----:B------:R-:W-:Y:S02]  /*4cb0*/  @P3 MOV R13, R28 ;  /* 0x0000001c000d3202 */ /* 0x000fe40000000f00 */
[----:B------:R-:W-:Y:S01]  /*4cc0*/  @P3 LOP3.LUT R8, R29, 0xffff, RZ, 0xc0, !PT ;  /* 0x0000ffff1d083812 */ /* 0x000fe200078ec0ff */
[----:B--2---:R-:W-:Y:S06]  /*4cd0*/  @!P0 BRA `(.L_x_101) ;  /* 0x0000000000a48947 */ /* 0x004fec0003800000 */
[----:B-1----:R-:W-:Y:S01]  /*4ce0*/  IMAD.HI.U32 R37, R22, R7, RZ ;  /* 0x0000000716257227 */ /* 0x002fe200078e00ff */
[----:B------:R-:W-:Y:S02]  /*4cf0*/  ISETP.NE.AND P0, PT, R6, 0x1, PT ;  /* 0x000000010600780c */ /* 0x000fe40003f05270 */
[----:B------:R-:W-:Y:S01]  /*4d00*/  ISETP.NE.AND P2, PT, R26, 0x1, PT ;  /* 0x000000011a00780c */ /* 0x000fe20003f45270 */
[----:B---3--:R-:W-:Y:S01]  /*4d10*/  IMAD.HI.U32 R36, R19, R16, RZ ;  /* 0x0000001013247227 */ /* 0x008fe200078e00ff */
[----:B------:R-:W-:Y:S02]  /*4d20*/  SHF.R.U32.HI R37, RZ, R18, R37 ;  /* 0x00000012ff257219 */ /* 0x000fe40000011625 */
[----:B------:R-:W-:Y:S01]  /*4d30*/  ISETP.NE.AND P4, PT, R2, 0x1, PT ;  /* 0x000000010200780c */ /* 0x000fe20003f85270 */
[----:B------:R-:W-:Y:S01]  /*4d40*/  IMAD.HI.U32 R38, R13, R16, RZ ;  /* 0x000000100d267227 */ /* 0x000fe200078e00ff */
[----:B------:R-:W-:Y:S02]  /*4d50*/  SHF.R.U32.HI R36, RZ, R17, R36 ;  /* 0x00000011ff247219 */ /* 0x000fe40000011624 */
[----:B------:R-:W-:Y:S01]  /*4d60*/  SEL R3, R22, R37, !P0 ;  /* 0x0000002516037207 */ /* 0x000fe20004000000 */
[C---:B------:R-:W-:Y:S01]  /*4d70*/  IMAD.HI.U32 R37, R8.reuse, R7, RZ ;  /* 0x0000000708257227 */ /* 0x040fe200078e00ff */
[----:B------:R-:W-:Y:S02]  /*4d80*/  SEL R11, R19, R36, !P4 ;  /* 0x00000024130b7207 */ /* 0x000fe40006000000 */
[----:B------:R-:W-:Y:S01]  /*4d90*/  SHF.R.U32.HI R38, RZ, R17, R38 ;  /* 0x00000011ff267219 */ /* 0x000fe20000011626 */
[----:B------:R-:W-:Y:S01]  /*4da0*/  IMAD.HI.U32 R40, R3, R4, RZ ;  /* 0x0000000403287227 */ /* 0x000fe200078e00ff */
[----:B------:R-:W-:Y:S03]  /*4db0*/  SHF.R.U32.HI R37, RZ, R18, R37 ;  /* 0x00000012ff257219 */ /* 0x000fe60000011625 */
[----:B------:R-:W-:Y:S01]  /*4dc0*/  IMAD.HI.U32 R36, R11, R4, RZ ;  /* 0x000000040b247227 */ /* 0x000fe200078e00ff */
[----:B------:R-:W-:Y:S02]  /*4dd0*/  @P2 SHF.R.U32.HI R3, RZ, R5, R40 ;  /* 0x00000005ff032219 */ /* 0x000fe40000011628 */
[----:B------:R-:W-:Y:S02]  /*4de0*/  SEL R9, R8, R37, !P0 ;  /* 0x0000002508097207 */ /* 0x000fe40004000000 */
[----:B------:R-:W-:Y:S01]  /*4df0*/  @P2 SHF.R.U32.HI R11, RZ, R5, R36 ;  /* 0x00000005ff0b2219 */ /* 0x000fe20000011624 */
[C---:B------:R-:W-:Y:S01]  /*4e00*/  IMAD R10, R26.reuse, R3, RZ ;  /* 0x000000031a0a7224 */ /* 0x040fe200078e02ff */
[----:B------:R-:W-:Y:S01]  /*4e10*/  SEL R3, R13, R38, !P4 ;  /* 0x000000260d037207 */ /* 0x000fe20006000000 */
[C---:B------:R-:W-:Y:S03]  /*4e20*/  IMAD.HI.U32 R14, R9.reuse, R4, RZ ;  /* 0x00000004090e7227 */ /* 0x040fe600078e00ff */
[----:B------:R-:W-:Y:S01]  /*4e30*/  ISETP.GE.AND P0, PT, R9, R10, PT ;  /* 0x0000000a0900720c */ /* 0x000fe20003f06270 */
[C---:B------:R-:W-:Y:S01]  /*4e40*/  IMAD R12, R26.reuse, R11, RZ ;  /* 0x0000000b1a0c7224 */ /* 0x040fe200078e02ff */
[-C--:B------:R-:W-:Y:S04]  /*4e50*/  SHF.R.U32.HI R14, RZ, R5.reuse, R14 ;  /* 0x00000005ff0e7219 */ /* 0x080fe8000001160e */
[----:B------:R-:W-:Y:S02]  /*4e60*/  ISETP.GE.OR P0, PT, R3, R12, P0 ;  /* 0x0000000c0300720c */ /* 0x000fe40000706670 */
[----:B------:R-:W-:Y:S05]  /*4e70*/  SEL R15, R9, R14, !P2 ;  /* 0x0000000e090f7207 */ /* 0x000fea0005000000 */
[----:B------:R-:W-:Y:S04]  /*4e80*/  IMAD.MOV R14, RZ, RZ, -R15 ;  /* 0x000000ffff0e7224 */ /* 0x000fe800078e0a0f */
[----:B------:R-:W-:Y:S02]  /*4e90*/  IMAD R14, R26, R14, R9 ;  /* 0x0000000e1a0e7224 */ /* 0x000fe400078e0209 */
[C---:B------:R-:W-:Y:S05]  /*4ea0*/  @!P0 IMAD.HI.U32 R10, R3.reuse, R4, RZ ;  /* 0x00000004030a8227 */ /* 0x040fea00078e00ff */
[----:B------:R-:W-:Y:S04]  /*4eb0*/  @!P0 SHF.R.U32.HI R10, RZ, R5, R10 ;  /* 0x00000005ff0a8219 */ /* 0x000fe8000001160a */
[----:B------:R-:W-:Y:S01]  /*4ec0*/  @!P0 SEL R0, R3, R10, !P2 ;  /* 0x0000000a03008207 */ /* 0x000fe20005000000 */
[----:B------:R-:W-:Y:S03]  /*4ed0*/  IMAD.MOV R10, RZ, RZ, -R3 ;  /* 0x000000ffff0a7224 */ /* 0x000fe600078e0a03 */
[----:B------:R-:W-:Y:S01]  /*4ee0*/  @!P0 IADD3 R15, PT, PT, R15, -R0, RZ ;  /* 0x800000000f0f8210 */ /* 0x000fe20007ffe0ff */
[----:B------:R-:W-:Y:S01]  /*4ef0*/  @!P0 IMAD R0, R11, R14, R0 ;  /* 0x0000000e0b008224 */ /* 0x000fe200078e0200 */
[----:B------:R-:W-:Y:S01]  /*4f00*/  IADD3 R11, PT, PT, -R9, RZ, RZ ;  /* 0x000000ff090b7210 */ /* 0x000fe20007ffe1ff */
[----:B------:R-:W-:Y:S02]  /*4f10*/  IMAD R13, R2, R10, R13 ;  /* 0x0000000a020d7224 */ /* 0x000fe400078e020d */
[----:B------:R-:W-:Y:S02]  /*4f20*/  @!P0 IMAD R9, R15, R26, R3 ;  /* 0x0000001a0f098224 */ /* 0x000fe400078e0203 */
[----:B------:R-:W-:Y:S02]  /*4f30*/  @!P0 IMAD.MOV.U32 R3, RZ, RZ, R0 ;  /* 0x000000ffff038224 */ /* 0x000fe400078e0000 */
[----:B------:R-:W-:Y:S02]  /*4f40*/  IMAD R8, R6, R11, R8 ;  /* 0x0000000b06087224 */ /* 0x000fe400078e0208 */
[----:B------:R-:W-:Y:S02]  /*4f50*/  IMAD R13, R3, R2, R13 ;  /* 0x00000002030d7224 */ /* 0x000fe400078e020d */
[----:B------:R-:W-:Y:S02]  /*4f60*/  IMAD R8, R9, R6, R8 ;  /* 0x0000000609087224 */ /* 0x000fe400078e0208 */
.L_x_101:
[----:B------:R-:W-:Y:S05]  /*4f70*/  BRA.U UP1, `(.L_x_102) ;  /* 0x0000000101107547 */ /* 0x000fea000b800000 */
[----:B------:R-:W-:Y:S04]  /*4f80*/  MOV R0, UR6 ;  /* 0x0000000600007c02 */ /* 0x000fe80008000f00 */
[----:B------:R-:W-:Y:S04]  /*4f90*/  SHF.L.U32 R3, R0, 0x1f, RZ ;  /* 0x0000001f00037819 */ /* 0x000fe800000006ff */
[----:B------:R-:W2:Y:S02]  /*4fa0*/  SYNCS.PHASECHK.TRANS64.TRYWAIT P0, [UR7+0x148], R3 ;  /* 0x00014803ff0075a7 */ /* 0x000ea40008001107 */
[----:B--2---:R-:W-:Y:S05]  /*4fb0*/  @!P0 BRA `(.L_x_103) ;  /* 0x0000003c001c8947 */ /* 0x004fea0003800000 */
.L_x_102:
[----:B------:R-:W-:Y:S02]  /*4fc0*/  R2UR UR27, R21 ;  /* 0x00000000151b72ca */ /* 0x000fe400000e0000 */
[----:B------:R-:W-:Y:S02]  /*4fd0*/  R2UR UR26, R20 ;  /* 0x00000000141a72ca */ /* 0x000fe400000e0000 */
[----:B------:R-:W-:Y:S04]  /*4fe0*/  ISETP.NE.U32.AND P2, PT, RZ, UR4, PT ;  /* 0x00000004ff007c0c */ /* 0x000fe8000bf45070 */
[----:B------:R-:W-:Y:S05]  /*4ff0*/  ISETP.NE.AND.EX P2, PT, RZ, UR5, PT, P2 ;  /* 0x00000005ff007c0c */ /* 0x000fea000bf45320 */
[----:B------:R-:W-:Y:S02]  /*5000*/  USHF.L.U32 UR27, UR27, 0x6, URZ ;  /* 0x000000061b1b7899 */ /* 0x000fe400080006ff */
[----:B------:R-:W-:Y:S01]  /*5010*/  USHF.L.U32 UR26, UR26, 0x6, URZ ;  /* 0x000000061a1a7899 */ /* 0x000fe200080006ff */
[----:B------:R-:W-:Y:S11]  /*5020*/  BRA.U !UP6, `(.L_x_104) ;  /* 0x000000010e347547 */ /* 0x000ff6000b800000 */
[----:B------:R-:W-:Y:S01]  /*5030*/  UPLOP3.LUT UP0, UPT, UPT, UPT, UP4, 0x80, 0x8 ;  /* 0x000000000008789c */ /* 0x000fe20003f0f040 */
[----:B--2---:R-:W-:Y:S02]  /*5040*/  HFMA2 R0, -RZ, RZ, 0, 5.9604644775390625e-08 ;  /* 0x00000001ff007431 */ /* 0x004fe400000001ff */
[----:B------:R-:W-:Y:S03]  /*5050*/  IMAD.MOV.U32 R63, RZ, RZ, 0x1 ;  /* 0x00000001ff3f7424 */ /* 0x000fe600078e00ff */
[----:B------:R-:W-:Y:S05]  /*5060*/  PLOP3.LUT P0, PT, PT, PT, UP0, 0x80, 0x8 ;  /* 0x000000000008781c */ /* 0x000fea0003f0f008 */
[----:B------:R-:W2:Y:S01]  /*5070*/  @UP0 LDCU.64 UR10, c[0x0][0x888] ;  /* 0x00011100ff0a07ac */ /* 0x000ea20008000a00 */
[----:B------:R-:W-:Y:S07]  /*5080*/  @UP0 UIMAD UR8, UR36, UR4, URZ ;  /* 0x00000004240802a4 */ /* 0x000fee000f8e02ff */
[----:B------:R-:W-:Y:S01]  /*5090*/  @!P0 PRMT R63, R0, 0x7610, R63 ;  /* 0x00007610003f8816 */ /* 0x000fe2000000003f */
[----:B--2---:R-:W-:Y:S03]  /*50a0*/  @UP0 UIMAD.WIDE UR10, UR8, 0x4, UR10 ;  /* 0x00000004080a08a5 */ /* 0x004fe6000f8e020a */
[----:B------:R-:W2:Y:S03]  /*50b0*/  @!UP0 LDCU UR8, c[0x0][0x880] ;  /* 0x00011000ff0887ac */ /* 0x000ea60008000800 */
[----:B------:R-:W-:Y:S01]  /*50c0*/  IMAD.U32 R10, RZ, RZ, UR10 ;  /* 0x0000000aff0a7e24 */ /* 0x000fe2000f8e00ff */
[----:B------:R-:W-:Y:S05]  /*50d0*/  MOV R11, UR11 ;  /* 0x0000000b000b7c02 */ /* 0x000fea0008000f00 */
[----:B------:R4:W5:Y:S02]  /*50e0*/  @P0 LDG.E R35, desc[UR44][R10.64] ;  /* 0x0000002c0a230981 */ /* 0x000964000c1e1900 */
[----:B--2-4-:R-:W-:Y:S07]  /*50f0*/  @!P0 IMAD.U32 R35, RZ, RZ, UR8 ;  /* 0x00000008ff238e24 */ /* 0x014fee000f8e00ff */
.L_x_104:
[----:B-----5:R-:W-:Y:S01]  /*5100*/  @!P2 FSETP.EQ.AND P0, PT, R35, RZ, PT ;  /* 0x000000ff2300a20b */ /* 0x020fe20003f02000 */
[----:B------:R-:W-:Y:S01]  /*5110*/  @!UPT UIADD3 URZ, UPT, UPT, URZ, URZ, URZ ;  /* 0x000000fffffff290 */ /* 0x000fe2000fffe0ff */
[----:B------:R-:W-:Y:S11]  /*5120*/  @!P2 BRA `(.L_x_105) ;  /* 0x000000000014a947 */ /* 0x000ff60003800000 */
[----:B------:R-:W-:Y:S02]  /*5130*/  LOP3.LUT P2, RZ, R63, 0xff, RZ, 0xc0, !PT ;  /* 0x000000ff3fff7812 */ /* 0x000fe4000784c0ff */
[----:B------:R-:W-:Y:S04]  /*5140*/  PLOP3.LUT P0, PT, PT, PT, UP0, 0x80, 0x8 ;  /* 0x000000000008781c */ /* 0x000fe80003f0f008 */
[----:B------:R-:W-:Y:S07]  /*5150*/  PLOP3.LUT P0, PT, P0, PT, PT, 0x8, 0x80 ;  /* 0x000000000080781c */ /* 0x000fee000070e170 */
[----:B------:R-:W-:Y:S11]  /*5160*/  @P2 FSETP.EQ.AND P0, PT, R35, RZ, PT ;  /* 0x000000ff2300220b */ /* 0x000ff60003f02000 */
[----:B------:R-:W-:Y:S02]  /*5170*/  @!UPT UIADD3 URZ, UPT, UPT, URZ, URZ, URZ ;  /* 0x000000fffffff290 */ /* 0x000fe4000fffe0ff */
.L_x_105:
[----:B------:R-:W-:Y:S01]  /*5180*/  ULEA UR15, UR13, UR7, 0x3 ;  /* 0x000000070d0f7291 */ /* 0x000fe2000f8e18ff */
[----:B--2---:R-:W-:Y:S02]  /*5190*/  SHF.L.U32 R3, R34, 0x1f, RZ ;  /* 0x0000001f22037819 */ /* 0x004fe400000006ff */
[----:B------:R-:W-:Y:S04]  /*51a0*/  ELECT P4, URZ, PT ;  /* 0x0000000000ff782f */ /* 0x000fe80003880000 */
[----:B------:R-:W-:Y:S02]  /*51b0*/  PLOP3.LUT P4, PT, P0, P4, PT, 0xf2, 0x2f ;  /* 0x00000000002f781c */ /* 0x000fe40000789e72 */
[----:B------:R-:W2:Y:S11]  /*51c0*/  SYNCS.PHASECHK.TRANS64.TRYWAIT P2, [UR15+0x128], R3 ;  /* 0x00012803ff0075a7 */ /* 0x000eb6000804110f */
[----:B-1----:R-:W-:Y:S05]  /*51d0*/  @!P4 IADD3 R20, P0, PT, R32, 0x580, RZ ;  /* 0x000005802014c810 */ /* 0x002fea0007f1e0ff */
[----:B------:R-:W-:Y:S01]  /*51e0*/  @!P4 IMAD.X R12, RZ, RZ, R33, P0 ;  /* 0x000000ffff0cc224 */ /* 0x000fe200000e0621 */
[----:B--2---:R-:W-:Y:S07]  /*51f0*/  @!P2 BRA `(.L_x_106) ;  /* 0x0000003800a4a947 */ /* 0x004fee0003800000 */
.L_x_207:
[----:B------:R-:W2:Y:S01]  /*5200*/  LDC.64 R14, c[0x0][0xb10] ;  /* 0x0002c400ff0e7b82 */ /* 0x000ea20000000a00 */
[----:B------:R-:W-:Y:S01]  /*5210*/  @!P4 R2UR UR8, R12 ;  /* 0x000000000c08c2ca */ /* 0x000fe200000e0000 */
[----:B------:R-:W-:Y:S01]  /*5220*/  VOTEU.ALL UP3, P4 ;  /* 0x0000000000ff7886 */ /* 0x000fe20002060000 */
[----:B------:R-:W-:Y:S01]  /*5230*/  @!P4 R2UR UR9, R20 ;  /* 0x000000001409c2ca */ /* 0x000fe200000e0000 */
[----:B------:R-:W-:Y:S01]  /*5240*/  UIADD3 UR25, UPT, UPT, UR15, 0x110, URZ ;  /* 0x000001100f197890 */ /* 0x000fe2000fffe0ff */
[----:B------:R-:W-:Y:S03]  /*5250*/  @P3 SHF.R.U32.HI R24, RZ, 0x10, R29 ;  /* 0x00000010ff183819 */ /* 0x000fe6000001161d */
[----:B------:R-:W4:Y:S01]  /*5260*/  LDC.64 R10, c[0x0][0xb18] ;  /* 0x0002c600ff0a7b82 */ /* 0x000f220000000a00 */
[----:B------:R-:W-:Y:S01]  /*5270*/  UIADD3 UR14, UPT, UPT, UR13, 0x1, URZ ;  /* 0x000000010d0e7890 */ /* 0x000fe2000fffe0ff */
[----:B------:R-:W-:Y:S01]  /*5280*/  VIADD R27, R27, 0x1 ;  /* 0x000000011b1b7836 */ /* 0x000fe20000000000 */
[----:B------:R-:W-:Y:S01]  /*5290*/  VOTEU.ALL UP2, P4 ;  /* 0x0000000000ff7886 */ /* 0x000fe20002040000 */
[----:B------:R-:W-:Y:S01]  /*52a0*/  UMOV UR18, 0x0 ;  /* 0x0000000000127882 */ /* 0x000fe20000000000 */
[----:B------:R-:W-:Y:S03]  /*52b0*/  UISETP.NE.AND UP5, UPT, UR14, 0x3, UPT ;  /* 0x000000030e00788c */ /* 0x000fe6000bfa5270 */
[----:B-1----:R-:W1:Y:S01]  /*52c0*/  @!P1 LDC R0, c[0x0][0xb20] ;  /* 0x0002c800ff009b82 */ /* 0x002e620000000800 */
[----:B------:R-:W-:Y:S01]  /*52d0*/  UMOV UR19, 0x10000000 ;  /* 0x1000000000137882 */ /* 0x000fe20000000000 */
[----:B------:R-:W-:Y:S01]  /*52e0*/  IMAD.U32 R21, RZ, RZ, UR8 ;  /* 0x00000008ff157e24 */ /* 0x000fe2000f8e00ff */
[----:B------:R-:W-:Y:S05]  /*52f0*/  @!UP3 ULEA UR8, UR13, UR7, 0xc ;  /* 0x000000070d08b291 */ /* 0x000fea000f8e60ff */
[----:B------:R-:W5:Y:S01]  /*5300*/  @!P1 LDC R3, c[0x0][0xb0c] ;  /* 0x0002c300ff039b82 */ /* 0x000f620000000800 */
[----:B------:R-:W-:Y:S01]  /*5310*/  IMAD.U32 R20, RZ, RZ, UR9 ;  /* 0x00000009ff147e24 */ /* 0x000fe2000f8e00ff */
[----:B------:R-:W-:Y:S01]  /*5320*/  UMOV UR28, UR36 ;  /* 0x00000024001c7c82 */ /* 0x000fe20008000000 */
[----:B------:R-:W-:Y:S01]  /*5330*/  @!P4 R2UR UR21, R21 ;  /* 0x000000001515c2ca */ /* 0x000fe200000e0000 */
[----:B------:R-:W-:Y:S02]  /*5340*/  @!UP3 UIADD3 UR24, UPT, UPT, UR8, 0x300, URZ ;  /* 0x000003000818b890 */ /* 0x000fe4000fffe0ff */
[----:B------:R-:W-:Y:S01]  /*5350*/  @!P4 R2UR UR20, R20 ;  /* 0x000000001414c2ca */ /* 0x000fe200000e0000 */
[----:B------:R-:W-:Y:S01]  /*5360*/  @!UP3 UIADD3 UR10, UPT, UPT, UR26, 0x20, URZ ;  /* 0x000000201a0ab890 */ /* 0x000fe2000fffe0ff */
[----:B------:R-:W-:Y:S01]  /*5370*/  @!P4 IMAD.MOV.U32 R20, RZ, RZ, 0x1000 ;  /* 0x00001000ff14c424 */ /* 0x000fe200078e00ff */
[----:B------:R-:W-:Y:S02]  /*5380*/  @!UP3 UIADD3 UR8, UPT, UPT, UR8, 0xb00, URZ ;  /* 0x00000b000808b890 */ /* 0x000fe4000fffe0ff */
[----:B------:R-:W-:Y:S01]  /*5390*/  USEL UR9, URZ, 0x1, UP5 ;  /* 0x00000001ff097887 */ /* 0x000fe2000a800000 */
[----:B------:R-:W-:Y:S01]  /*53a0*/  VOTEU.ALL UP1, P4 ;  /* 0x0000000000ff7886 */ /* 0x000fe20002020000 */
[----:B------:R-:W-:Y:S01]  /*53b0*/  UMOV UR11, UR27 ;  /* 0x0000001b000b7c82 */ /* 0x000fe20008000000 */
[----:B------:R-:W-:Y:S01]  /*53c0*/  UMOV UR12, UR36 ;  /* 0x00000024000c7c82 */ /* 0x000fe20008000000 */
[----:B------:R-:W-:Y:S02]  /*53d0*/  UPRMT UR16, UR37, 0x654, UR25 ;  /* 0x0000065425107896 */ /* 0x000fe40008000019 */
[----:B------:R-:W-:Y:S01]  /*53e0*/  LOP3.LUT R34, R34, UR9, RZ, 0x3c, !PT ;  /* 0x0000000922227c12 */ /* 0x000fe2000f8e3cff */
[----:B------:R-:W-:Y:S01]  /*53f0*/  UMOV UR9, UR25 ;  /* 0x0000001900097c82 */ /* 0x000fe20008000000 */
[----:B------:R1:W-:Y:S01]  /*5400*/  @!UP2 UTMALDG.3D [UR24], [UR20], desc[UR18] ;  /* 0x000012181400a5b4 */ /* 0x0003e20008011000 */
[----:B------:R-:W-:Y:S01]  /*5410*/  USEL UR14, UR14, URZ, UP5 ;  /* 0x000000ff0e0e7287 */ /* 0x000fe2000a800000 */
[----:B------:R-:W-:Y:S03]  /*5420*/  SHF.L.U32 R12, R34, 0x1f, RZ ;  /* 0x0000001f220c7819 */ /* 0x000fe600000006ff */
[----:B------:R-:W-:Y:S01]  /*5430*/  ULEA UR13, UR14, UR7, 0x3 ;  /* 0x000000070e0d7291 */ /* 0x000fe2000f8e18ff */
[----:B--2---:R-:W-:Y:S01]  /*5440*/  @!P1 IMAD.HI.U32 R14, R13, R14, RZ ;  /* 0x0000000e0d0e9227 */ /* 0x004fe200078e00ff */
[----:B----4-:R-:W-:Y:S01]  /*5450*/  @!P1 ISETP.NE.AND P0, PT, R10, 0x1, PT ;  /* 0x000000010a00980c */ /* 0x010fe20003f05270 */
[----:B------:R2:W-:Y:S01]  /*5460*/  @!UP1 UTMALDG.3D [UR8], [UR20], desc[UR18] ;  /* 0x00001208140095b4 */ /* 0x0005e20008011000 */
[----:B------:R2:W-:Y:S01]  /*5470*/  @!P4 SYNCS.ARRIVE.TRANS64.RED.A0TR RZ, [UR15+0x110], R20 ;  /* 0x00011014ffffc9a7 */ /* 0x0005e2000830040f */
[C---:B------:R-:W-:Y:S01]  /*5480*/  @!P1 IMAD.HI.U32 R11, R8.reuse, R11, RZ ;  /* 0x0000000b080b9227 */ /* 0x040fe200078e00ff */
[----:B------:R-:W-:Y:S02]  /*5490*/  @!P1 SHF.R.U32.HI R14, RZ, R15, R14 ;  /* 0x0000000fff0e9219 */ /* 0x000fe4000001160e */
[----:B-----5:R-:W-:Y:S02]  /*54a0*/  @!P1 ISETP.NE.AND P2, PT, R3, 0x1, PT ;  /* 0x000000010300980c */ /* 0x020fe40003f45270 */
[----:B-1----:R-:W-:Y:S02]  /*54b0*/  @!P1 SHF.R.U32.HI R9, RZ, R0, R11 ;  /* 0x00000000ff099219 */ /* 0x002fe4000001160b */
[----:B------:R-:W-:Y:S02]  /*54c0*/  @!P1 SEL R14, R13, R14, !P2 ;  /* 0x0000000e0d0e9207 */ /* 0x000fe40005000000 */
[----:B------:R-:W-:Y:S05]  /*54d0*/  @!P1 SEL R9, R8, R9, !P0 ;  /* 0x0000000908099207 */ /* 0x000fea0004000000 */
[----:B------:R-:W-:Y:S01]  /*54e0*/  @!P1 IMAD.IADD R0, R9, 0x1, -R14 ;  /* 0x0000000109009824 */ /* 0x000fe200078e0a0e */
[----:B------:R-:W-:Y:S01]  /*54f0*/  SYNCS.ARRIVE.TRANS64.RED.A1T0 RZ, [UR16], RZ ;  /* 0x000000ffffff79a7 */ /* 0x000fe20008100410 */
[----:B------:R-:W-:Y:S02]  /*5500*/  @!P1 IMAD.IADD R9, R14, 0x1, -R9 ;  /* 0x000000010e099824 */ /* 0x000fe400078e0a09 */
[----:B------:R-:W-:Y:S02]  /*5510*/  @!P1 IMAD R13, R0, R3, R13 ;  /* 0x00000003000d9224 */ /* 0x000fe400078e020d */
[----:B------:R-:W-:Y:S01]  /*5520*/  @!P1 IMAD R8, R9, R10, R8 ;  /* 0x0000000a09089224 */ /* 0x000fe200078e0208 */
[----:B------:R-:W1:Y:S02]  /*5530*/  SYNCS.PHASECHK.TRANS64.TRYWAIT P5, [UR13+0x128], R12 ;  /* 0x0001280cff0075a7 */ /* 0x000e6400080a110d */
[----:B-12---:R-:W-:Y:S05]  /*5540*/  @!P5 BRA `(.L_x_107) ;  /* 0x0000003400e8d947 */ /* 0x006fea0003800000 */
.L_x_209:
[----:B------:R-:W-:Y:S01]  /*5550*/  UIADD3 UR17, UPT, UPT, UR13, 0x110, URZ ;  /* 0x000001100d117890 */ /* 0x000fe2000fffe0ff */
[----:B-1----:R-:W-:Y:S01]  /*5560*/  @!P4 IADD3 R3, P0, PT, R32, 0x580, RZ ;  /* 0x000005802003c810 */ /* 0x002fe20007f1e0ff */
[----:B------:R-:W-:Y:S01]  /*5570*/  VOTEU.ALL UP2, P4 ;  /* 0x0000000000ff7886 */ /* 0x000fe20002040000 */
[----:B------:R-:W-:Y:S01]  /*5580*/  UMOV UR22, 0x0 ;  /* 0x0000000000167882 */ /* 0x000fe20000000000 */
[----:B------:R-:W-:Y:S01]  /*5590*/  UPRMT UR15, UR37, 0x654, UR17 ;  /* 0x00000654250f7896 */ /* 0x000fe20008000011 */
[----:B------:R-:W-:Y:S01]  /*55a0*/  @!P4 R2UR UR9, R3 ;  /* 0x000000000309c2ca */ /* 0x000fe200000e0000 */
[----:B------:R-:W-:Y:S01]  /*55b0*/  @!P4 IMAD.X R0, RZ, RZ, R33, P0 ;  /* 0x000000ffff00c224 */ /* 0x000fe200000e0621 */
[----:B------:R-:W-:Y:S01]  /*55c0*/  UMOV UR23, 0x10000000 ;  /* 0x1000000000177882 */ /* 0x000fe20000000000 */
[----:B------:R-:W-:Y:S01]  /*55d0*/  UMOV UR19, UR27 ;  /* 0x0000001b00137c82 */ /* 0x000fe20008000000 */
[----:B------:R-:W-:Y:S01]  /*55e0*/  UMOV UR20, UR36 ;  /* 0x0000002400147c82 */ /* 0x000fe20008000000 */
[----:B------:R-:W-:Y:S01]  /*55f0*/  UMOV UR11, UR27 ;  /* 0x0000001b000b7c82 */ /* 0x000fe20008000000 */
[----:B------:R-:W-:Y:S01]  /*5600*/  @!P4 R2UR UR8, R0 ;  /* 0x000000000008c2ca */ /* 0x000fe200000e0000 */
[----:B------:R-:W-:Y:S01]  /*5610*/  UMOV UR12, UR36 ;  /* 0x00000024000c7c82 */ /* 0x000fe20008000000 */
[----:B------:R-:W-:Y:S01]  /*5620*/  VOTEU.ALL UP1, P4 ;  /* 0x0000000000ff7886 */ /* 0x000fe20002020000 */
[----:B------:R-:W-:Y:S01]  /*5630*/  @P3 R2UR UR36, R24 ;  /* 0x00000000182432ca */ /* 0x000fe200000e0000 */
[----:B------:R-:W-:Y:S01]  /*5640*/  IMAD.IADD R20, R8, 0x1, R62 ;  /* 0x0000000108147824 */ /* 0x000fe200078e023e */
[----:B------:R-:W-:Y:S01]  /*5650*/  ISETP.NE.AND P0, PT, R27, 0x2, PT ;  /* 0x000000021b00780c */ /* 0x000fe20003f05270 */
[----:B------:R-:W-:Y:S01]  /*5660*/  IMAD.IADD R21, R13, 0x1, R64 ;  /* 0x000000010d157824 */ /* 0x000fe200078e0240 */
[----:B------:R-:W-:Y:S01]  /*5670*/  @!UP1 UIADD3 UR18, UPT, UPT, UR26, 0x10, URZ ;  /* 0x000000101a129890 */ /* 0x000fe2000fffe0ff */
[----:B------:R-:W-:Y:S01]  /*5680*/  IMAD.U32 R10, RZ, RZ, UR9 ;  /* 0x00000009ff0a7e24 */ /* 0x000fe2000f8e00ff */
[----:B------:R-:W-:Y:S01]  /*5690*/  @!UP1 UIADD3 UR10, UPT, UPT, UR26, 0x30, URZ ;  /* 0x000000301a0a9890 */ /* 0x000fe2000fffe0ff */
[----:B------:R-:W-:Y:S01]  /*56a0*/  SEL R0, RZ, 0x1, P0 ;  /* 0x00000001ff007807 */ /* 0x000fe20000000000 */
[----:B------:R-:W-:Y:S01]  /*56b0*/  UMOV UR9, UR17 ;  /* 0x0000001100097c82 */ /* 0x000fe20008000000 */
[----:B------:R-:W-:Y:S01]  /*56c0*/  SEL R27, R27, RZ, P0 ;  /* 0x000000ff1b1b7207 */ /* 0x000fe20000000000 */
[----:B------:R-:W-:Y:S01]  /*56d0*/  IMAD.U32 R11, RZ, RZ, UR8 ;  /* 0x00000008ff0b7e24 */ /* 0x000fe2000f8e00ff */
[----:B------:R-:W-:Y:S01]  /*56e0*/  @!P4 R2UR UR24, R10 ;  /* 0x000000000a18c2ca */ /* 0x000fe200000e0000 */
[----:B------:R-:W-:Y:S01]  /*56f0*/  @!UP1 ULEA UR8, UR14, UR7, 0xc ;  /* 0x000000070e089291 */ /* 0x000fe2000f8e60ff */
[----:B------:R-:W-:Y:S02]  /*5700*/  LOP3.LUT R25, R25, R0, RZ, 0x3c, !PT ;  /* 0x0000000019197212 */ /* 0x000fe400078e3cff */
[----:B------:R-:W-:Y:S01]  /*5710*/  @!P4 R2UR UR25, R11 ;  /* 0x000000000b19c2ca */ /* 0x000fe200000e0000 */
[----:B------:R-:W-:Y:S02]  /*5720*/  @!UP1 UIADD3 UR16, UPT, UPT, UR8, 0x300, URZ ;  /* 0x0000030008109890 */ /* 0x000fe4000fffe0ff */
[----:B------:R-:W-:Y:S01]  /*5730*/  @!UP1 UIADD3 UR8, UPT, UPT, UR8, 0xb00, URZ ;  /* 0x00000b0008089890 */ /* 0x000fe2000fffe0ff */
[----:B------:R-:W-:Y:S09]  /*5740*/  VOTEU.ALL UP1, P4 ;  /* 0x0000000000ff7886 */ /* 0x000ff20002020000 */
[----:B------:R2:W-:Y:S01]  /*5750*/  @!UP2 UTMALDG.3D [UR16], [UR24], desc[UR22] ;  /* 0x000016101800a5b4 */ /* 0x0005e20008011000 */
[----:B------:R2:W-:Y:S01]  /*5760*/  @!UP1 UTMALDG.3D [UR8], [UR24], desc[UR22] ;  /* 0x00001608180095b4 */ /* 0x0005e20008011000 */
[----:B------:R2:W-:Y:S01]  /*5770*/  @!P4 SYNCS.ARRIVE.TRANS64.RED.A0TR RZ, [UR13+0x110], R23 ;  /* 0x00011017ffffc9a7 */ /* 0x0005e2000830040d */
[----:B------:R-:W-:Y:S04]  /*5780*/  UIADD3 UR13, UPT, UPT, UR14, 0x1, URZ ;  /* 0x000000010e0d7890 */ /* 0x000fe8000fffe0ff */
[----:B------:R-:W-:Y:S04]  /*5790*/  UISETP.NE.AND UP1, UPT, UR13, 0x3, UPT ;  /* 0x000000030d00788c */ /* 0x000fe8000bf25270 */
[----:B------:R-:W-:Y:S02]  /*57a0*/  USEL UR14, URZ, 0x1, UP1 ;  /* 0x00000001ff0e7887 */ /* 0x000fe40008800000 */
[----:B------:R-:W-:Y:S02]  /*57b0*/  USEL UR13, UR13, URZ, UP1 ;  /* 0x000000ff0d0d7287 */ /* 0x000fe40008800000 */
[----:B------:R-:W-:Y:S02]  /*57c0*/  UPLOP3.LUT UP1, UPT, UPT, UPT, UPT, 0x80, 0x8 ;  /* 0x000000000008789c */ /* 0x000fe40003f2f070 */
[----:B------:R-:W-:Y:S01]  /*57d0*/  LOP3.LUT R34, R34, UR14, RZ, 0x3c, !PT ;  /* 0x0000000e22227c12 */ /* 0x000fe2000f8e3cff */
[----:B------:R-:W-:Y:S01]  /*57e0*/  SYNCS.ARRIVE.TRANS64.RED.A1T0 RZ, [UR15], RZ ;  /* 0x000000ffffff79a7 */ /* 0x000fe2000810040f */
[----:B------:R-:W-:Y:S07]  /*57f0*/  @P3 BRA `(.L_x_108) ;  /* 0xfffffff000e43947 */ /* 0x000fee000383ffff */
[----:B------:R-:W-:Y:S01]  /*5800*/  UIADD3 UR7, UPT, UPT, UR7, 0x128, URZ ;  /* 0x0000012807077890 */ /* 0x000fe2000fffe0ff */
[----:B------:R-:W-:-:S03]  /*5810*/  SHF.L.U32 R3, R34, 0x1f, RZ ;  /* 0x0000001f22037819 */ /* 0x000fc600000006ff */
[----:B------:R-:W-:-:S09]  /*5820*/  ULEA UR4, UR13, UR7, 0x3 ;  /* 0x000000070d047291 */ /* 0x000fd2000f8e18ff */
[----:B------:R-:W1:Y:S02]  /*5830*/  SYNCS.PHASECHK.TRANS64.TRYWAIT P0, [UR4], R3 ;  /* 0x00000003ff0075a7 */ /* 0x000e640008001104 */
[----:B-1----:R-:W-:Y:S05]  /*5840*/  @!P0 BRA `(.L_x_109) ;  /* 0x0000003400408947 */ /* 0x002fea0003800000 */
.L_x_211:
        /* <DEDUP_REMOVED lines=9> */
.L_x_213:
[----:B------:R-:W-:-:S04]  /*58e0*/  UIADD3 UR5, UPT, UPT, UR5, 0x1, URZ ;  /* 0x0000000105057890 */ /* 0x000fc8000fffe0ff */
[----:B------:R-:W-:-:S04]  /*58f0*/  UISETP.NE.AND UP0, UPT, UR5, 0x3, UPT ;  /* 0x000000030500788c */ /* 0x000fc8000bf05270 */
[----:B------:R-:W-:Y:S02]  /*5900*/  USEL UR4, URZ, 0x1, UP0 ;  /* 0x00000001ff047887 */ /* 0x000fe40008000000 */
[----:B------:R-:W-:-:S04]  /*5910*/  USEL UR5, UR5, URZ, UP0 ;  /* 0x000000ff05057287 */ /* 0x000fc80008000000 */
[----:B------:R-:W-:Y:S01]  /*5920*/  ULEA UR5, UR5, UR7, 0x3 ;  /* 0x0000000705057291 */ /* 0x000fe2000f8e18ff */
[----:B-1----:R-:W-:-:S04]  /*5930*/  LOP3.LUT R3, R34, UR4, RZ, 0x3c, !PT ;  /* 0x0000000422037c12 */ /* 0x002fc8000f8e3cff */
[----:B------:R-:W-:Y:S01]  /*5940*/  SHF.L.U32 R3, R3, 0x1f, RZ ;  /* 0x0000001f03037819 */ /* 0x000fe200000006ff */
[----:B------:R-:W-:-:S07]  /*5950*/  IMAD.U32 R0, RZ, RZ, UR5 ;  /* 0x00000005ff007e24 */ /* 0x000fce000f8e00ff */
.L_x_111:
[----:B-1----:R1:W4:Y:S02]  /*5960*/  SYNCS.PHASECHK.TRANS64.TRYWAIT P0, [R0+URZ], R3 ;  /* 0x00000003000075a7 */ /* 0x00232400080011ff */
[----:B----4-:R-:W-:Y:S05]  /*5970*/  @!P0 NANOSLEEP.SYNCS 0x989680 ;  /* 0x009896800000895d */ /* 0x010fea0003900000 */
[----:B------:R-:W4:Y:S02]  /*5980*/  @!P0 SYNCS.PHASECHK.TRANS64 P0, [R0+URZ], R3 ;  /* 0x00000003000085a7 */ /* 0x000f2400080010ff */
[----:B--2-4-:R-:W-:Y:S05]  /*5990*/  @P0 EXIT ;  /* 0x000000000000094d */ /* 0x014fea0003800000 */
[----:B------:R-:W-:Y:S05]  /*59a0*/  BRA `(.L_x_111) ;  /* 0xfffffffc00ec7947 */ /* 0x000fea000383ffff */
.L_x_99:
[----:B------:R-:W-:-:S06]  /*59b0*/  UISETP.GE.AND UP1, UPT, UR10, 0x4, UPT ;  /* 0x000000040a00788c */ /* 0x000fcc000bf26270 */
[----:B------:R-:W-:-:S13]  /*59c0*/  PLOP3.LUT P0, PT, PT, PT, UP1, 0x80, 0x8 ;  /* 0x000000000008781c */ /* 0x000fda0003f0f018 */
[----:B------:R-:W-:Y:S05]  /*59d0*/  @!P0 EXIT ;  /* 0x000000000000894d */ /* 0x000fea0003800000 */
[----:B------:R-:W-:Y:S01]  /*59e0*/  BAR.SYNC.DEFER_BLOCKING 0x6, 0xa0 ;  /* 0x0182800000007b1d */ /* 0x000fe20000010000 */
[----:B------:R-:W-:Y:S01]  /*59f0*/  IMAD.SHL.U32 R4, R74, 0x200000, RZ ;  /* 0x002000004a047824 */ /* 0x000fe200078e00ff */
[----:B------:R-:W-:Y:S01]  /*5a00*/  CS2R R76, SRZ ;  /* 0x00000000004c7805 */ /* 0x000fe2000001ff00 */
[C---:B------:R-:W-:Y:S02]  /*5a10*/  IMAD.SHL.U32 R73, R78.reuse, 0x10, RZ ;  /* 0x000000104e497824 */ /* 0x040fe400078e00ff */
[----:B------:R-:W-:Y:S01]  /*5a20*/  IMAD.U32 R33, R78, 0x10000, RZ ;  /* 0x000100004e217824 */ /* 0x000fe200078e00ff */
[----:B------:R-:W-:Y:S02]  /*5a30*/  UMOV UR46, 0x400 ;  /* 0x00000400002e7882 */ /* 0x000fe40000000000 */
[----:B------:R-:W1:Y:S01]  /*5a40*/  LDC R67, c[0x0][0x370] ;  /* 0x0000dc00ff437b82 */ /* 0x000e620000000800 */
[----:B------:R-:W-:Y:S01]  /*5a50*/  ULEA UR46, UR37, UR46, 0x18 ;  /* 0x0000002e252e7291 */ /* 0x000fe2000f8ec0ff */
[----:B------:R-:W-:Y:S01]  /*5a60*/  LOP3.LUT R4, R4, 0x200000, RZ, 0xc0, !PT ;  /* 0x0020000004047812 */ /* 0x000fe200078ec0ff */
[----:B------:R-:W-:Y:S01]  /*5a70*/  IMAD.SHL.U32 R72, R78, 0x2, RZ ;  /* 0x000000024e487824 */ /* 0x000fe200078e00ff */
[C---:B------:R-:W-:Y:S01]  /*5a80*/  LOP3.LUT R5, R73.reuse, 0x40, RZ, 0xc0, !PT ;  /* 0x0000004049057812 */ /* 0x040fe200078ec0ff */
[----:B------:R-:W-:Y:S01]  /*5a90*/  IMAD.SHL.U32 R3, R74, 0x200, RZ ;  /* 0x000002004a037824 */ /* 0x000fe200078e00ff */
[----:B------:R-:W-:Y:S01]  /*5aa0*/  LOP3.LUT R2, R73, 0x5b0, RZ, 0xc0, !PT ;  /* 0x000005b049027812 */ /* 0x000fe200078ec0ff */
[----:B------:R-:W-:Y:S01]  /*5ab0*/  IMAD.MOV.U32 R30, RZ, RZ, RZ ;  /* 0x000000ffff1e7224 */ /* 0x000fe200078e00ff */
[----:B------:R-:W2:Y:S01]  /*5ac0*/  LDC R28, c[0x0][0xb0c] ;  /* 0x0002c300ff1c7b82 */ /* 0x000ea20000000800 */
[----:B------:R-:W-:Y:S01]  /*5ad0*/  LOP3.LUT R33, R4, 0x400000, R33, 0xf8, !PT ;  /* 0x0040000004217812 */ /* 0x000fe200078ef821 */
[----:B------:R-:W-:Y:S01]  /*5ae0*/  IMAD.MOV.U32 R81, RZ, RZ, RZ ;  /* 0x000000ffff517224 */ /* 0x000fe200078e00ff */
[----:B------:R-:W-:Y:S01]  /*5af0*/  LOP3.LUT R72, R5, 0x8, R72, 0xf8, !PT ;  /* 0x0000000805487812 */ /* 0x000fe200078ef848 */
[----:B------:R-:W3:Y:S01]  /*5b00*/  LDCU.64 UR52, c[0x0][0x348] ;  /* 0x00006900ff3477ac */ /* 0x000ee20008000a00 */
[----:B------:R-:W-:-:S02]  /*5b10*/  LOP3.LUT R3, R2, 0x200, R3, 0xf8, !PT ;  /* 0x0000020002037812 */ /* 0x000fc400078ef803 */
[----:B------:R-:W-:Y:S01]  /*5b20*/  LOP3.LUT P0, RZ, R73, 0x40, RZ, 0xc0, !PT ;  /* 0x0000004049ff7812 */ /* 0x000fe2000780c0ff */
[----:B------:R-:W4:Y:S01]  /*5b30*/  LDC R65, c[0x0][0xb20] ;  /* 0x0002c800ff417b82 */ /* 0x000f220000000800 */
[----:B------:R-:W3:Y:S01]  /*5b40*/  LDS R0, [UR46+0x200] ;  /* 0x0002002eff007984 */ /* 0x000ee20008000800 */
[----:B------:R-:W-:Y:S01]  /*5b50*/  LOP3.LUT R72, R3, R72, RZ, 0xfc, !PT ;  /* 0x0000004803487212 */ /* 0x000fe200078efcff */
[----:B------:R-:W1:Y:S01]  /*5b60*/  LDCU.64 UR38, c[0x0][0x888] ;  /* 0x00011100ff2677ac */ /* 0x000e620008000a00 */
[----:B------:R-:W-:Y:S01]  /*5b70*/  LOP3.LUT R78, R78, 0x60, RZ, 0xc0, !PT ;  /* 0x000000604e4e7812 */ /* 0x000fe200078ec0ff */
[----:B------:R-:W-:-:S03]  /*5b80*/  UMOV UR49, 0x1 ;  /* 0x0000000100317882 */ /* 0x000fc60000000000 */
[----:B------:R-:W1:Y:S01]  /*5b90*/  LDC R27, c[0x0][0xb30] ;  /* 0x0002cc00ff1b7b82 */ /* 0x000e620000000800 */
[----:B------:R-:W-:Y:S01]  /*5ba0*/  UIADD3 UR50, UPT, UPT, UR46, 0x300, URZ ;  /* 0x000003002e327890 */ /* 0x000fe2000fffe0ff */
[----:B------:R-:W-:Y:S01]  /*5bb0*/  UMOV UR54, URZ ;  /* 0x000000ff00367c82 */ /* 0x000fe20008000000 */
[----:B------:R-:W-:Y:S01]  /*5bc0*/  UMOV UR48, URZ ;  /* 0x000000ff00307c82 */ /* 0x000fe20008000000 */
[----:B------:R-:W-:-:S04]  /*5bd0*/  UMOV UR47, URZ ;  /* 0x000000ff002f7c82 */ /* 0x000fc80008000000 */
[----:B------:R-:W1:Y:S08]  /*5be0*/  LDC.64 R60, c[0x0][0xb10] ;  /* 0x0002c400ff3c7b82 */ /* 0x000e700000000a00 */
[----:B------:R-:W1:Y:S08]  /*5bf0*/  LDC.64 R24, c[0x0][0xb18] ;  /* 0x0002c600ff187b82 */ /* 0x000e700000000a00 */
[----:B------:R-:W1:Y:S08]  /*5c00*/  LDC.64 R56, c[0x0][0x888] ;  /* 0x00022200ff387b82 */ /* 0x000e700000000a00 */
[----:B------:R-:W1:Y:S01]  /*5c10*/  LDC.64 R22, c[0x0][0xb28] ;  /* 0x0002ca00ff167b82 */ /* 0x000e620000000a00 */
[----:B---3--:R-:W-:Y:S01]  /*5c20*/  IMAD.IADD R33, R0, 0x1, R33 ;  /* 0x0000000100217824 */ /* 0x008fe200078e0221 */
[----:B------:R-:W-:-:S06]  /*5c30*/  P2R R0, PR, RZ, 0x1 ;  /* 0x00000001ff007803 */ /* 0x000fcc0000000000 */
[----:B------:R-:W3:Y:S08]  /*5c40*/  LDC.64 R58, c[0x0][0x890] ;  /* 0x00022400ff3a7b82 */ /* 0x000ef00000000a00 */
[----:B------:R-:W1:Y:S08]  /*5c50*/  LDC.64 R54, c[0x0][0x8b0] ;  /* 0x00022c00ff367b82 */ /* 0x000e700000000a00 */
[----:B------:R-:W1:Y:S08]  /*5c60*/  LDC.64 R52, c[0x0][0x8a8] ;  /* 0x00022a00ff347b82 */ /* 0x000e700000000a00 */
[----:B--2-4-:R-:W1:Y:S02]  /*5c70*/  LDC R66, c[0x0][0x374] ;  /* 0x0000dd00ff427b82 */ /* 0x014e640000000800 */
.L_x_143:
[C---:B------:R-:W-:Y:S02]  /*5c80*/  LEA R0, R81.reuse, UR46, 0x3 ;  /* 0x0000002e51007c11 */ /* 0x040fe4000f8e18ff */
[----:B------:R-:W-:Y:S02]  /*5c90*/  SHF.L.U32 R3, R76, 0x1f, RZ ;  /* 0x0000001f4c037819 */ /* 0x000fe400000006ff */
[----:B------:R-:W-:Y:S02]  /*5ca0*/  LEA R16, R81, UR46, 0x4 ;  /* 0x0000002e51107c11 */ /* 0x000fe4000f8e20ff */
[----:B------:R-:W2:Y:S02]  /*5cb0*/  SYNCS.PHASECHK.TRANS64.TRYWAIT P0, [R0+URZ+0x150], R3 ;  /* 0x00015003000075a7 */ /* 0x000ea400080011ff */
[----:B-12---:R-:W-:Y:S05]  /*5cc0*/  @!P0 BRA `(.L_x_112) ;  /* 0x0000003000508947 */ /* 0x006fea0003800000 */
.L_x_214:
[----:B------:R-:W4:Y:S01]  /*5cd0*/  LDC.64 R12, c[0x0][0xb10] ;  /* 0x0002c400ff0c7b82 */ /* 0x000f220000000a00 */
[----:B------:R-:W3:Y:S01]  /*5ce0*/  LDS.128 R16, [R16+0x1e0] ;  /* 0x0001e00010107984 */ /* 0x000ee20000000c00 */
[----:B-1----:R-:W-:Y:S01]  /*5cf0*/  ISETP.NE.AND P1, PT, R27, 0x1, PT ;  /* 0x000000011b00780c */ /* 0x002fe20003f25270 */
[----:B--2---:R-:W-:Y:S01]  /*5d00*/  VIADD R0, R0, 0x160 ;  /* 0x0000016000007836 */ /* 0x004fe20000000000 */
[----:B------:R-:W-:Y:S04]  /*5d10*/  ISETP.GE.AND P0, PT, R26, 0x1, PT ;  /* 0x000000011a00780c */ /* 0x000fe80003f06270 */
[----:B------:R-:W1:Y:S01]  /*5d20*/  LDC.64 R10, c[0x0][0xb18] ;  /* 0x0002c600ff0a7b82 */ /* 0x000e620000000a00 */
[----:B------:R-:W-:Y:S01]  /*5d30*/  PRMT R0, RZ, 0x654, R0 ;  /* 0x00000654ff007816 */ /* 0x000fe20000000000 */
[----:B------:R-:W-:Y:S01]  /*5d40*/  @!PT LDS RZ, [RZ] ;  /* 0x00000000fffff984 */ /* 0x000fe20000000800 */
[----:B------:R-:W-:Y:S01]  /*5d50*/  @!PT LDS RZ, [RZ] ;  /* 0x00000000fffff984 */ /* 0x000fe20000000800 */
[----:B------:R-:W-:Y:S01]  /*5d60*/  @!PT LDS RZ, [RZ] ;  /* 0x00000000fffff984 */ /* 0x000fe20000000800 */
[----:B------:R-:W-:Y:S01]  /*5d70*/  @!PT LDS RZ, [RZ] ;  /* 0x00000000fffff984 */ /* 0x000fe20000000800 */
[----:B------:R2:W-:Y:S06]  /*5d80*/  MEMBAR.ALL.CTA ;  /* 0x0000000000007992 */ /* 0x0005ec0000008000 */
[----:B--2---:R-:W2:Y:S01]  /*5d90*/  FENCE.VIEW.ASYNC.S ;  /* 0x00000000000073c6 */ /* 0x004ea20000000000 */
[----:B------:R-:W1:Y:S08]  /*5da0*/  @!P1 LDC R14, c[0x0][0xb20] ;  /* 0x0002c800ff0e9b82 */ /* 0x000e700000000800 */
[----:B------:R-:W1:Y:S01]  /*5db0*/  @!P1 LDC R9, c[0x0][0xb0c] ;  /* 0x0002c300ff099b82 */ /* 0x000e620000000800 */
[----:B--2---:R2:W-:Y:S01]  /*5dc0*/  SYNCS.ARRIVE.TRANS64.RED.A1T0 RZ, [R0+URZ], RZ ;  /* 0x000000ff00ff79a7 */ /* 0x0045e200081004ff */
[----:B---3--:R-:W-:Y:S04]  /*5dd0*/  LOP3.LUT P4, RZ, R18, 0x1, RZ, 0xc0, !PT ;  /* 0x0000000112ff7812 */ /* 0x008fe8000788c0ff */
[----:B------:R-:W-:Y:S09]  /*5de0*/  P2R R79, PR, RZ, 0x10 ;  /* 0x00000010ff4f7803 */ /* 0x000ff20000000000 */
[----:B------:R-:W-:Y:S02]  /*5df0*/  @P4 MOV R31, R16 ;  /* 0x00000010001f4202 */ /* 0x000fe40000000f00 */
[----:B------:R-:W-:Y:S01]  /*5e00*/  @P4 LOP3.LUT R29, R17, 0xffff, RZ, 0xc0, !PT ;  /* 0x0000ffff111d4812 */ /* 0x000fe200078ec0ff */
[----:B--2-4-:R-:W-:Y:S06]  /*5e10*/  @!P0 BRA `(.L_x_113) ;  /* 0x0000000000a48947 */ /* 0x014fec0003800000 */
[----:B------:R-:W-:Y:S01]  /*5e20*/  IMAD.HI.U32 R36, R66, R25, RZ ;  /* 0x0000001942247227 */ /* 0x000fe200078e00ff */
[----:B------:R-:W-:Y:S02]  /*5e30*/  ISETP.NE.AND P0, PT, R24, 0x1, PT ;  /* 0x000000011800780c */ /* 0x000fe40003f05270 */
[----:B------:R-:W-:Y:S01]  /*5e40*/  ISETP.NE.AND P2, PT, R26, 0x1, PT ;  /* 0x000000011a00780c */ /* 0x000fe20003f45270 */
[-C--:B------:R-:W-:Y:S01]  /*5e50*/  IMAD.HI.U32 R34, R67, R60.reuse, RZ ;  /* 0x0000003c43227227 */ /* 0x080fe200078e00ff */
[----:B------:R-:W-:Y:S02]  /*5e60*/  SHF.R.U32.HI R37, RZ, R65, R36 ;  /* 0x00000041ff257219 */ /* 0x000fe40000011624 */
[----:B------:R-:W-:Y:S01]  /*5e70*/  ISETP.NE.AND P3, PT, R28, 0x1, PT ;  /* 0x000000011c00780c */ /* 0x000fe20003f65270 */
[----:B------:R-:W-:Y:S01]  /*5e80*/  IMAD.HI.U32 R40, R29, R25, RZ ;  /* 0x000000191d287227 */ /* 0x000fe200078e00ff */
[----:B------:R-:W-:Y:S02]  /*5e90*/  SHF.R.U32.HI R34, RZ, R61, R34 ;  /* 0x0000003dff227219 */ /* 0x000fe40000011622 */
[----:B------:R-:W-:Y:S01]  /*5ea0*/  SEL R3, R66, R37, !P0 ;  /* 0x0000002542037207 */ /* 0x000fe20004000000 */
[----:B------:R-:W-:Y:S01]  /*5eb0*/  IMAD.HI.U32 R38, R31, R60, RZ ;  /* 0x0000003c1f267227 */ /* 0x000fe200078e00ff */
[----:B------:R-:W-:Y:S03]  /*5ec0*/  SEL R7, R67, R34, !P3 ;  /* 0x0000002243077207 */ /* 0x000fe60005800000 */
[-C--:B------:R-:W-:Y:S01]  /*5ed0*/  IMAD.HI.U32 R34, R3, R22.reuse, RZ ;  /* 0x0000001603227227 */ /* 0x080fe200078e00ff */
[----:B------:R-:W-:Y:S03]  /*5ee0*/  SHF.R.U32.HI R38, RZ, R61, R38 ;  /* 0x0000003dff267219 */ /* 0x000fe60000011626 */
[----:B------:R-:W-:Y:S01]  /*5ef0*/  IMAD.HI.U32 R36, R7, R22, RZ ;  /* 0x0000001607247227 */ /* 0x000fe200078e00ff */
[----:B------:R-:W-:Y:S02]  /*5f00*/  @P2 SHF.R.U32.HI R3, RZ, R23, R34 ;  /* 0x00000017ff032219 */ /* 0x000fe40000011622 */
[----:B------:R-:W-:Y:S02]  /*5f10*/  SHF.R.U32.HI R34, RZ, R65, R40 ;  /* 0x00000041ff227219 */ /* 0x000fe40000011628 */
[----:B------:R-:W-:Y:S01]  /*5f20*/  @P2 SHF.R.U32.HI R7, RZ, R23, R36 ;  /* 0x00000017ff072219 */ /* 0x000fe20000011624 */
[C---:B------:R-:W-:Y:S01]  /*5f30*/  IMAD R2, R26.reuse, R3, RZ ;  /* 0x000000031a027224 */ /* 0x040fe200078e02ff */
[----:B------:R-:W-:Y:S02]  /*5f40*/  SEL R5, R29, R34, !P0 ;  /* 0x000000221d057207 */ /* 0x000fe40004000000 */
[----:B------:R-:W-:Y:S01]  /*5f50*/  SEL R3, R31, R38, !P3 ;  /* 0x000000261f037207 */ /* 0x000fe20005800000 */
[----:B------:R-:W-:Y:S01]  /*5f60*/  IMAD R4, R26, R7, RZ ;  /* 0x000000071a047224 */ /* 0x000fe200078e02ff */
[C---:B------:R-:W-:Y:S01]  /*5f70*/  ISETP.GE.AND P0, PT, R5.reuse, R2, PT ;  /* 0x000000020500720c */ /* 0x040fe20003f06270 */
[----:B------:R-:W-:Y:S03]  /*5f80*/  IMAD.HI.U32 R6, R5, R22, RZ ;  /* 0x0000001605067227 */ /* 0x000fe600078e00ff */
[----:B------:R-:W-:Y:S01]  /*5f90*/  ISETP.GE.OR P0, PT, R3, R4, P0 ;  /* 0x000000040300720c */ /* 0x000fe20000706670 */
[----:B------:R-:W-:Y:S01]  /*5fa0*/  IMAD.MOV R4, RZ, RZ, -R3 ;  /* 0x000000ffff047224 */ /* 0x000fe200078e0a03 */
[-C--:B------:R-:W-:Y:S03]  /*5fb0*/  SHF.R.U32.HI R6, RZ, R23.reuse, R6 ;  /* 0x00000017ff067219 */ /* 0x080fe60000011606 */
[----:B------:R-:W-:Y:S01]  /*5fc0*/  IMAD R31, R28, R4, R31 ;  /* 0x000000041c1f7224 */ /* 0x000fe200078e021f */
[----:B------:R-:W-:Y:S05]  /*5fd0*/  SEL R15, R5, R6, !P2 ;  /* 0x00000006050f7207 */ /* 0x000fea0005000000 */
[----:B------:R-:W-:Y:S02]  /*5fe0*/  IMAD.MOV R6, RZ, RZ, -R15 ;  /* 0x000000ffff067224 */ /* 0x000fe400078e0a0f */
[C---:B------:R-:W-:Y:S04]  /*5ff0*/  @!P0 IMAD.HI.U32 R2, R3.reuse, R22, RZ ;  /* 0x0000001603028227 */ /* 0x040fe800078e00ff */
[----:B------:R-:W-:Y:S01]  /*6000*/  IMAD R6, R26, R6, R5 ;  /* 0x000000061a067224 */ /* 0x000fe200078e0205 */
[----:B------:R-:W-:Y:S04]  /*6010*/  @!P0 SHF.R.U32.HI R2, RZ, R23, R2 ;  /* 0x00000017ff028219 */ /* 0x000fe80000011602 */
[----:B------:R-:W-:Y:S02]  /*6020*/  @!P0 SEL R0, R3, R2, !P2 ;  /* 0x0000000203008207 */ /* 0x000fe40005000000 */
[----:B------:R-:W-:Y:S02]  /*6030*/  IADD3 R2, PT, PT, -R5, RZ, RZ ;  /* 0x000000ff05027210 */ /* 0x000fe40007ffe1ff */
[----:B------:R-:W-:Y:S01]  /*6040*/  @!P0 IADD3 R8, PT, PT, R15, -R0, RZ ;  /* 0x800000000f088210 */ /* 0x000fe20007ffe0ff */
[----:B------:R-:W-:Y:S02]  /*6050*/  @!P0 IMAD R0, R7, R6, R0 ;  /* 0x0000000607008224 */ /* 0x000fe400078e0200 */
[----:B------:R-:W-:Y:S02]  /*6060*/  IMAD R29, R24, R2, R29 ;  /* 0x00000002181d7224 */ /* 0x000fe400078e021d */
[----:B------:R-:W-:Y:S02]  /*6070*/  @!P0 IMAD R5, R8, R26, R3 ;  /* 0x0000001a08058224 */ /* 0x000fe400078e0203 */
[----:B------:R-:W-:Y:S04]  /*6080*/  @!P0 IMAD.MOV.U32 R3, RZ, RZ, R0 ;  /* 0x000000ffff038224 */ /* 0x000fe800078e0000 */
[----:B------:R-:W-:Y:S02]  /*6090*/  IMAD R31, R3, R28, R31 ;  /* 0x0000001c031f7224 */ /* 0x000fe400078e021f */
[----:B------:R-:W-:Y:S07]  /*60a0*/  IMAD R29, R5, R24, R29 ;  /* 0x00000018051d7224 */ /* 0x000fee00078e021d */
.L_x_113:
[----:B-1----:R-:W-:Y:S01]  /*60b0*/  @!P1 ISETP.NE.AND P0, PT, R10, 0x1, PT ;  /* 0x000000010a00980c */ /* 0x002fe20003f05270 */
[----:B------:R-:W-:Y:S01]  /*60c0*/  @!P1 IMAD.HI.U32 R0, R31, R12, RZ ;  /* 0x0000000c1f009227 */ /* 0x000fe200078e00ff */
[----:B------:R-:W-:Y:S01]  /*60d0*/  @!P1 ISETP.NE.AND P2, PT, R9, 0x1, PT ;  /* 0x000000010900980c */ /* 0x000fe20003f45270 */
[----:B------:R-:W-:Y:S01]  /*60e0*/  ULOP3.LUT UP0, URZ, UR50, 0x90, URZ, 0xc0, !UPT ;  /* 0x0000009032ff7892 */ /* 0x000fe2000f80c0ff */
[----:B------:R-:W-:Y:S01]  /*60f0*/  R2UR UR42, R21 ;  /* 0x00000000152a72ca */ /* 0x000fe200000e0000 */
[----:B------:R-:W-:Y:S01]  /*6100*/  @!P1 IMAD.HI.U32 R3, R29, R11, RZ ;  /* 0x0000000b1d039227 */ /* 0x000fe200078e00ff */
[----:B------:R-:W-:Y:S02]  /*6110*/  @!P1 SHF.R.U32.HI R0, RZ, R13, R0 ;  /* 0x0000000dff009219 */ /* 0x000fe40000011600 */
[----:B------:R-:W-:Y:S01]  /*6120*/  R2UR UR41, R20 ;  /* 0x00000000142972ca */ /* 0x000fe200000e0000 */
[----:B------:R-:W-:Y:S01]  /*6130*/  VIADD R81, R81, 0x1 ;  /* 0x0000000151517836 */ /* 0x000fe20000000000 */
[----:B------:R-:W-:Y:S02]  /*6140*/  @!P1 SHF.R.U32.HI R2, RZ, R14, R3 ;  /* 0x0000000eff029219 */ /* 0x000fe40000011603 */
[----:B------:R-:W-:Y:S02]  /*6150*/  @!P1 SEL R3, R31, R0, !P2 ;  /* 0x000000001f039207 */ /* 0x000fe40005000000 */
[----:B------:R-:W-:Y:S02]  /*6160*/  @!P1 SEL R2, R29, R2, !P0 ;  /* 0x000000021d029207 */ /* 0x000fe40004000000 */
[----:B------:R-:W-:Y:S01]  /*6170*/  @P4 SHF.R.U32.HI R75, RZ, 0x10, R17 ;  /* 0x00000010ff4b4819 */ /* 0x000fe20000011611 */
[----:B------:R-:W-:Y:S02]  /*6180*/  USHF.L.U32 UR42, UR42, 0x6, URZ ;  /* 0x000000062a2a7899 */ /* 0x000fe400080006ff */
[----:B------:R-:W-:Y:S02]  /*6190*/  @!P1 IMAD.IADD R0, R2, 0x1, -R3 ;  /* 0x0000000102009824 */ /* 0x000fe400078e0a03 */
[----:B------:R-:W-:Y:S01]  /*61a0*/  @!P1 IMAD.IADD R2, R3, 0x1, -R2 ;  /* 0x0000000103029824 */ /* 0x000fe200078e0a02 */
[----:B------:R-:W-:Y:S01]  /*61b0*/  USHF.L.U32 UR41, UR41, 0x6, URZ ;  /* 0x0000000629297899 */ /* 0x000fe200080006ff */
[----:B------:R-:W-:Y:S02]  /*61c0*/  @!P1 IMAD R31, R0, R9, R31 ;  /* 0x00000009001f9224 */ /* 0x000fe400078e021f */
[----:B------:R-:W-:Y:S01]  /*61d0*/  @!P1 IMAD R29, R2, R10, R29 ;  /* 0x0000000a021d9224 */ /* 0x000fe200078e021d */
[----:B------:R-:W-:Y:S08]  /*61e0*/  BRA.U !UP0, `(.L_x_114) ;  /* 0x00000001087c7547 */ /* 0x000ff0000b800000 */
[----:B------:R-:W1:Y:S01]  /*61f0*/  LDCU.64 UR8, c[0x4][0x80] ;  /* 0x01001000ff0877ac */ /* 0x000e620008000a00 */
[----:B------:R-:W-:Y:S01]  /*6200*/  MOV R2, 0x0 ;  /* 0x0000000000027802 */ /* 0x000fe20000000f00 */
[----:B------:R-:W-:Y:S02]  /*6210*/  HFMA2 R12, -RZ, RZ, 0, 5.9604644775390625e-08 ;  /* 0x00000001ff0c7431 */ /* 0x000fe400000001ff */
[----:B------:R-:W-:Y:S01]  /*6220*/  IMAD.MOV.U32 R8, RZ, RZ, 0x70 ;  /* 0x00000070ff087424 */ /* 0x000fe200078e00ff */
[----:B------:R2:W3:Y:S01]  /*6230*/  LDC.64 R14, c[0x4][R2] ;  /* 0x01000000020e7b82 */ /* 0x0004e20000000a00 */
[----:B------:R-:W4:Y:S01]  /*6240*/  LDCU.64 UR6, c[0x4][0x88] ;  /* 0x01001100ff0677ac */ /* 0x000f220008000a00 */
[----:B------:R-:W-:Y:S01]  /*6250*/  IMAD.MOV.U32 R13, RZ, RZ, RZ ;  /* 0x000000ffff0d7224 */ /* 0x000fe200078e00ff */
[----:B------:R-:W2:Y:S01]  /*6260*/  LDCU.64 UR4, c[0x4][0x8] ;  /* 0x01000100ff0477ac */ /* 0x000ea20008000a00 */
[----:B-1----:R-:W-:Y:S01]  /*6270*/  MOV R5, UR9 ;  /* 0x0000000900057c02 */ /* 0x002fe20008000f00 */
[----:B------:R-:W-:Y:S01]  /*6280*/  IMAD.U32 R4, RZ, RZ, UR8 ;  /* 0x00000008ff047e24 */ /* 0x000fe2000f8e00ff */
[----:B----4-:R-:W-:Y:S01]  /*6290*/  MOV R7, UR7 ;  /* 0x0000000700077c02 */ /* 0x010fe20008000f00 */
[----:B------:R-:W-:Y:S01]  /*62a0*/  IMAD.U32 R6, RZ, RZ, UR6 ;  /* 0x00000006ff067e24 */ /* 0x000fe2000f8e00ff */
[----:B--2---:R-:W-:Y:S01]  /*62b0*/  MOV R11, UR5 ;  /* 0x00000005000b7c02 */ /* 0x004fe20008000f00 */
[----:B------:R-:W-:Y:S02]  /*62c0*/  IMAD.U32 R10, RZ, RZ, UR4 ;  /* 0x00000004ff0a7e24 */ /* 0x000fe4000f8e00ff */
[----:B------:R-:W-:Y:S07]  /*62d0*/  LEPC R20, `(.L_x_115) ;  /* 0x000000001014794e */ /* 0x000fee0000000000 */
[----:B---3-5:R-:W-:Y:S05]  /*62e0*/  CALL.ABS.NOINC R14 ;  /* 0x000000000e007343 */ /* 0x028fea0003c00000 */
.L_x_115:
[----:B------:R-:W1:Y:S01]  /*62f0*/  LDCU.64 UR8, c[0x4][0x80] ;  /* 0x01001000ff0877ac */ /* 0x000e620008000a00 */
[----:B------:R-:W2:Y:S01]  /*6300*/  LDC.64 R2, c[0x4][R2] ;  /* 0x0100000002027b82 */ /* 0x000ea20000000a00 */
[----:B------:R-:W-:Y:S02]  /*6310*/  HFMA2 R12, -RZ, RZ, 0, 5.9604644775390625e-08 ;  /* 0x00000001ff0c7431 */ /* 0x000fe400000001ff */
[----:B------:R-:W-:Y:S02]  /*6320*/  IMAD.MOV.U32 R8, RZ, RZ, 0x70 ;  /* 0x00000070ff087424 */ /* 0x000fe400078e00ff */
[----:B------:R-:W-:Y:S01]  /*6330*/  IMAD.MOV.U32 R13, RZ, RZ, RZ ;  /* 0x000000ffff0d7224 */ /* 0x000fe200078e00ff */
[----:B------:R-:W3:Y:S01]  /*6340*/  LDCU.64 UR6, c[0x4][0x88] ;  /* 0x01001100ff0677ac */ /* 0x000ee20008000a00 */
[----:B------:R-:W4:Y:S01]  /*6350*/  LDCU.64 UR4, c[0x4][0x8] ;  /* 0x01000100ff0477ac */ /* 0x000f220008000a00 */
[----:B-1----:R-:W-:Y:S02]  /*6360*/  MOV R4, UR8 ;  /* 0x0000000800047c02 */ /* 0x002fe40008000f00 */
[----:B------:R-:W-:Y:S02]  /*6370*/  MOV R5, UR9 ;  /* 0x0000000900057c02 */ /* 0x000fe40008000f00 */
[----:B---3--:R-:W-:Y:S01]  /*6380*/  MOV R7, UR7 ;  /* 0x0000000700077c02 */ /* 0x008fe20008000f00 */
[----:B------:R-:W-:Y:S01]  /*6390*/  IMAD.U32 R6, RZ, RZ, UR6 ;  /* 0x00000006ff067e24 */ /* 0x000fe2000f8e00ff */
[----:B----4-:R-:W-:Y:S01]  /*63a0*/  MOV R11, UR5 ;  /* 0x00000005000b7c02 */ /* 0x010fe20008000f00 */
[----:B------:R-:W-:Y:S02]  /*63b0*/  IMAD.U32 R10, RZ, RZ, UR4 ;  /* 0x00000004ff0a7e24 */ /* 0x000fe4000f8e00ff */
[----:B------:R-:W-:Y:S07]  /*63c0*/  LEPC R20, `(.L_x_114) ;  /* 0x000000001014794e */ /* 0x000fee0000000000 */
[----:B--2---:R-:W-:Y:S05]  /*63d0*/  CALL.ABS.NOINC R2 ;  /* 0x0000000002007343 */ /* 0x004fea0003c00000 */
.L_x_114:
[----:B------:R-:W-:Y:S01]  /*63e0*/  ISETP.NE.U32.AND P3, PT, R58, RZ, PT ;  /* 0x000000ff3a00720c */ /* 0x000fe20003f65070 */
[----:B------:R-:W-:Y:S01]  /*63f0*/  ULOP3.LUT UR4, UR49, 0x1, URZ, 0x3c, !UPT ;  /* 0x0000000131047892 */ /* 0x000fe2000f8e3cff */
[----:B------:R-:W-:Y:S01]  /*6400*/  ISETP.NE.U32.AND P1, PT, R54, RZ, PT ;  /* 0x000000ff3600720c */ /* 0x000fe20003f25070 */
[----:B------:R-:W-:Y:S01]  /*6410*/  IMAD.U32 R0, RZ, RZ, UR54 ;  /* 0x00000036ff007e24 */ /* 0x000fe2000f8e00ff */
[----:B------:R-:W-:Y:S02]  /*6420*/  ISETP.NE.AND.EX P3, PT, R59, RZ, PT, P3 ;  /* 0x000000ff3b00720c */ /* 0x000fe40003f65330 */
[----:B------:R-:W-:Y:S01]  /*6430*/  PLOP3.LUT P0, PT, PT, PT, PT, 0x8, 0x80 ;  /* 0x000000000080781c */ /* 0x000fe20003f0e170 */
[----:B------:R-:W-:Y:S01]  /*6440*/  IMAD.U32 R87, RZ, RZ, UR4 ;  /* 0x00000004ff577e24 */ /* 0x000fe2000f8e00ff */
[----:B------:R-:W-:Y:S02]  /*6450*/  ISETP.NE.AND.EX P1, PT, R55, RZ, PT, P1 ;  /* 0x000000ff3700720c */ /* 0x000fe40003f25310 */
[----:B------:R-:W-:Y:S02]  /*6460*/  P2R R82, PR, RZ, 0x1 ;  /* 0x00000001ff527803 */ /* 0x000fe40000000000 */
[----:B------:R-:W-:Y:S05]  /*6470*/  LEA R0, R0, UR46, 0x3 ;  /* 0x0000002e00007c11 */ /* 0x000fea000f8e18ff */
[----:B------:R-:W-:Y:S05]  /*6480*/  @!P3 BRA `(.L_x_116) ;  /* 0x00000000002cb947 */ /* 0x000fea0003800000 */
[----:B------:R-:W-:Y:S01]  /*6490*/  ISETP.NE.U32.AND P0, PT, R56, RZ, PT ;  /* 0x000000ff3800720c */ /* 0x000fe20003f05070 */
[----:B------:R-:W-:Y:S03]  /*64a0*/  IMAD.MOV.U32 R63, RZ, RZ, 0x1 ;  /* 0x00000001ff3f7424 */ /* 0x000fe600078e00ff */
[----:B------:R-:W-:Y:S11]  /*64b0*/  ISETP.NE.AND.EX P0, PT, R57, RZ, PT, P0 ;  /* 0x000000ff3900720c */ /* 0x000ff60003f05300 */
[----:B------:R-:W-:Y:S02]  /*64c0*/  @!UPT UIADD3 URZ, UPT, UPT, URZ, URZ, URZ ;  /* 0x000000fffffff290 */ /* 0x000fe4000fffe0ff */
[----:B------:R-:W1:Y:S01]  /*64d0*/  @P0 LDC.64 R4, c[0x0][0x888] ;  /* 0x00022200ff040b82 */ /* 0x000e620000000a00 */
[----:B------:R-:W-:Y:S04]  /*64e0*/  @P0 IMAD R2, R58, UR36, RZ ;  /* 0x000000243a020c24 */ /* 0x000fe8000f8e02ff */
[----:B-1----:R-:W-:Y:S04]  /*64f0*/  @P0 IMAD.WIDE R4, R2, 0x4, R4 ;  /* 0x0000000402040825 */ /* 0x002fe800078e0204 */
[----:B------:R-:W-:Y:S01]  /*6500*/  HFMA2 R2, -RZ, RZ, 0, 5.9604644775390625e-08 ;  /* 0x00000001ff027431 */ /* 0x000fe200000001ff */
[----:B-----5:R1:W5:Y:S04]  /*6510*/  @P0 LDG.E R35, desc[UR44][R4.64] ;  /* 0x0000002c04230981 */ /* 0x020368000c1e1900 */
[----:B------:R-:W-:Y:S01]  /*6520*/  @!P0 PRMT R63, R2, 0x7610, R63 ;  /* 0x00007610023f8816 */ /* 0x000fe2000000003f */
[----:B-1----:R-:W2:Y:S06]  /*6530*/  @!P0 LDC R35, c[0x0][0x880] ;  /* 0x00022000ff238b82 */ /* 0x002eac0000000800 */
.L_x_116:
[----:B------:R-:W-:Y:S05]  /*6540*/  @!P1 BRA `(.L_x_117) ;  /* 0x0000000000209947 */ /* 0x000fea0003800000 */
[----:B------:R-:W-:Y:S04]  /*6550*/  ISETP.NE.U32.AND P0, PT, R52, RZ, PT ;  /* 0x000000ff3400720c */ /* 0x000fe80003f05070 */
[----:B------:R-:W-:Y:S11]  /*6560*/  ISETP.NE.AND.EX P0, PT, R53, RZ, PT, P0 ;  /* 0x000000ff3500720c */ /* 0x000ff60003f05300 */
[----:B------:R-:W-:Y:S02]  /*6570*/  @!UPT UIADD3 URZ, UPT, UPT, URZ, URZ, URZ ;  /* 0x000000fffffff290 */ /* 0x000fe4000fffe0ff */
[----:B------:R-:W1:Y:S01]  /*6580*/  @P0 LDC.64 R4, c[0x0][0x8a8] ;  /* 0x00022a00ff040b82 */ /* 0x000e620000000a00 */
[----:B------:R-:W-:Y:S04]  /*6590*/  @P0 IMAD R2, R54, UR36, RZ ;  /* 0x0000002436020c24 */ /* 0x000fe8000f8e02ff */
[----:B-1----:R-:W-:Y:S05]  /*65a0*/  @P0 IMAD.WIDE R4, R2, 0x4, R4 ;  /* 0x0000000402040825 */ /* 0x002fea00078e0204 */
[----:B-----5:R1:W5:Y:S02]  /*65b0*/  @P0 LDG.E R32, desc[UR44][R4.64] ;  /* 0x0000002c04200981 */ /* 0x020364000c1e1900 */
[----:B-1----:R-:W3:Y:S02]  /*65c0*/  @!P0 LDC R32, c[0x0][0x8a0] ;  /* 0x00022800ff208b82 */ /* 0x002ee40000000800 */
.L_x_117:
[----:B------:R-:W-:Y:S01]  /*65d0*/  UISETP.NE.AND UP0, UPT, UR51, URZ, UPT ;  /* 0x000000ff3300728c */ /* 0x000fe2000bf05270 */
[----:B------:R-:W-:Y:S08]  /*65e0*/  ISETP.NE.AND P5, PT, R82, RZ, PT ;  /* 0x000000ff5200720c */ /* 0x000ff00003fa5270 */
[----:B------:R-:W-:Y:S05]  /*65f0*/  BRA.U !UP0, `(.L_x_118) ;  /* 0x0000000108407547 */ /* 0x000fea000b800000 */
[----:B------:R-:W-:Y:S02]  /*6600*/  ISETP.NE.U32.AND P0, PT, R58, RZ, PT ;  /* 0x000000ff3a00720c */ /* 0x000fe40003f05070 */
[----:B------:R-:W-:Y:S02]  /*6610*/  PLOP3.LUT P1, PT, PT, PT, PT, 0x80, 0x8 ;  /* 0x000000000008781c */ /* 0x000fe40003f2f070 */
[----:B------:R-:W-:Y:S11]  /*6620*/  ISETP.NE.AND.EX P0, PT, R59, RZ, PT, P0 ;  /* 0x000000ff3b00720c */ /* 0x000ff60003f05300 */
[----:B------:R-:W-:Y:S02]  /*6630*/  @!UPT UIADD3 URZ, UPT, UPT, URZ, URZ, URZ ;  /* 0x000000fffffff290 */ /* 0x000fe4000fffe0ff */
[----:B------:R-:W-:Y:S01]  /*6640*/  @P0 LOP3.LUT P2, RZ, R63, 0xff, RZ, 0xc0, !PT ;  /* 0x000000ff3fff0812 */ /* 0x000fe2000784c0ff */
[----:B------:R-:W1:Y:S01]  /*6650*/  @P0 LDC.64 R2, c[0x0][0x888] ;  /* 0x00022200ff020b82 */ /* 0x000e620000000a00 */
[C---:B--2--5:R-:W-:Y:S02]  /*6660*/  @!P0 FSETP.EQ.AND P5, PT, R35.reuse, RZ, PT ;  /* 0x000000ff2300820b */ /* 0x064fe40003fa2000 */
[----:B------:R-:W-:Y:S02]  /*6670*/  @P0 PLOP3.LUT P1, PT, P2, PT, PT, 0x80, 0x8 ;  /* 0x000000000008081c */ /* 0x000fe4000172f070 */
[----:B------:R-:W-:Y:S02]  /*6680*/  @P0 FSETP.NEU.AND P2, PT, R35, RZ, PT ;  /* 0x000000ff2300020b */ /* 0x000fe40003f4d000 */
[----:B-1----:R-:W-:Y:S02]  /*6690*/  @P0 ISETP.NE.U32.AND P4, PT, R2, RZ, PT ;  /* 0x000000ff0200020c */ /* 0x002fe40003f85070 */
[----:B------:R-:W-:Y:S02]  /*66a0*/  @P0 SEL R2, RZ, 0xffffffff, P2 ;  /* 0xffffffffff020807 */ /* 0x000fe40001000000 */
[----:B------:R-:W-:Y:S05]  /*66b0*/  @P0 ISETP.NE.AND.EX P4, PT, R3, RZ, PT, P4 ;  /* 0x000000ff0300020c */ /* 0x000fea0003f85340 */
[----:B------:R-:W-:Y:S04]  /*66c0*/  @!P1 SEL R2, RZ, 0xffffffff, P4 ;  /* 0xffffffffff029807 */ /* 0x000fe80002000000 */
[----:B------:R-:W-:Y:S04]  /*66d0*/  @P0 LOP3.LUT R2, R2, 0x1, RZ, 0xc0, !PT ;  /* 0x0000000102020812 */ /* 0x000fe800078ec0ff */
[----:B------:R-:W-:Y:S04]  /*66e0*/  @P0 ISETP.EQ.U32.AND P5, PT, R2, 0x1, PT ;  /* 0x000000010200080c */ /* 0x000fe80003fa2070 */
[----:B------:R-:W-:Y:S09]  /*66f0*/  P2R R82, PR, RZ, 0x20 ;  /* 0x00000020ff527803 */ /* 0x000ff20000000000 */
.L_x_118:
[----:B------:R-:W-:Y:S01]  /*6700*/  @!P5 SHF.L.U32 R5, R87, 0x1f, RZ ;  /* 0x0000001f5705d819 */ /* 0x000fe200000006ff */
[----:B------:R-:W-:Y:S01]  /*6710*/  IMAD.U32 R38, RZ, RZ, UR54 ;  /* 0x00000036ff267e24 */ /* 0x000fe2000f8e00ff */
[----:B------:R-:W-:Y:S01]  /*6720*/  LEA R83, R30, UR46, 0x3 ;  /* 0x0000002e1e537c11 */ /* 0x000fe2000f8e18ff */
[----:B------:R-:W-:Y:S01]  /*6730*/  IMAD.SHL.U32 R85, R72, 0x2, RZ ;  /* 0x0000000248557824 */ /* 0x000fe200078e00ff */
[----:B------:R-:W1:Y:S01]  /*6740*/  @!P5 SYNCS.PHASECHK.TRANS64.TRYWAIT P1, [R0+URZ+0x110], R5 ;  /* 0x000110050000d5a7 */ /* 0x000e6200080211ff */
[----:B------:R-:W-:Y:S01]  /*6750*/  SHF.L.U32 R2, R77, 0x1f, RZ ;  /* 0x0000001f4d027819 */ /* 0x000fe200000006ff */
[----:B------:R-:W-:Y:S01]  /*6760*/  IMAD.SHL.U32 R38, R38, 0x1000, RZ ;  /* 0x0000100026267824 */ /* 0x000fe200078e00ff */
[----:B------:R-:W-:Y:S01]  /*6770*/  ISETP.NE.U32.AND P2, PT, RZ, UR38, PT ;  /* 0x00000026ff007c0c */ /* 0x000fe2000bf45070 */
[----:B------:R-:W-:Y:S01]  /*6780*/  BSSY B1, `(.L_x_119) ;  /* 0x000002f000017945 */ /* 0x000fe20003800000 */
[----:B------:R-:W-:Y:S01]  /*6790*/  IMAD.MOV.U32 R86, RZ, RZ, 0x1 ;  /* 0x00000001ff567424 */ /* 0x000fe200078e00ff */
[----:B------:R-:W-:Y:S02]  /*67a0*/  CS2R R50, SRZ ;  /* 0x0000000000327805 */ /* 0x000fe4000001ff00 */
[----:B------:R-:W-:Y:S01]  /*67b0*/  ISETP.NE.AND.EX P2, PT, RZ, UR39, PT, P2 ;  /* 0x00000027ff007c0c */ /* 0x000fe2000bf45320 */
[----:B------:R-:W-:Y:S01]  /*67c0*/  IMAD R34, R30, 0x20, R33 ;  /* 0x000000201e227824 */ /* 0x000fe200078e0221 */
[----:B------:R-:W-:Y:S01]  /*67d0*/  IADD3 R39, PT, PT, R38, UR46, R85 ;  /* 0x0000002e26277c10 */ /* 0x000fe2000fffe055 */
[----:B------:R-:W-:Y:S01]  /*67e0*/  IMAD.U32 R84, RZ, RZ, UR54 ;  /* 0x00000036ff547e24 */ /* 0x000fe2000f8e00ff */
[----:B------:R-:W-:Y:S02]  /*67f0*/  SEL R4, RZ, 0xffffffff, P2 ;  /* 0xffffffffff047807 */ /* 0x000fe40001000000 */
[----:B------:R-:W-:Y:S02]  /*6800*/  CS2R R48, SRZ ;  /* 0x0000000000307805 */ /* 0x000fe4000001ff00 */
[----:B--2--5:R-:W-:Y:S02]  /*6810*/  FSETP.NEU.AND P2, PT, R35, RZ, PT ;  /* 0x000000ff2300720b */ /* 0x024fe40003f4d000 */
[----:B------:R-:W-:Y:S02]  /*6820*/  CS2R R42, SRZ ;  /* 0x00000000002a7805 */ /* 0x000fe4000001ff00 */
[----:B------:R-:W-:Y:S01]  /*6830*/  CS2R R40, SRZ ;  /* 0x0000000000287805 */ /* 0x000fe2000001ff00 */
[----:B------:R2:W4:Y:S01]  /*6840*/  SYNCS.PHASECHK.TRANS64.TRYWAIT P0, [R83+URZ+0x170], R2 ;  /* 0x00017002530075a7 */ /* 0x00052200080011ff */
[----:B------:R-:W-:Y:S02]  /*6850*/  SEL R3, RZ, 0xffffffff, P2 ;  /* 0xffffffffff037807 */ /* 0x000fe40001000000 */
[----:B------:R-:W-:Y:S04]  /*6860*/  LOP3.LUT P2, R80, R63, 0xff, RZ, 0xc0, !PT ;  /* 0x000000ff3f507812 */ /* 0x000fe8000784c0ff */
[----:B------:R-:W-:Y:S04]  /*6870*/  @P3 SEL R3, R4, R3, !P2 ;  /* 0x0000000304033207 */ /* 0x000fe80005000000 */
[----:B------:R-:W-:Y:S04]  /*6880*/  LOP3.LUT R3, R3, 0x1, RZ, 0xc0, !PT ;  /* 0x0000000103037812 */ /* 0x000fe800078ec0ff */
[----:B------:R-:W-:Y:S04]  /*6890*/  ISETP.NE.U32.AND P4, PT, R3, 0x1, PT ;  /* 0x000000010300780c */ /* 0x000fe80003f85070 */
[----:B------:R-:W-:Y:S02]  /*68a0*/  P2R R89, PR, RZ, 0x10 ;  /* 0x00000010ff597803 */ /* 0x000fe40000000000 */
[----:B-1----:R-:W-:Y:S01]  /*68b0*/  @!P5 SEL R86, RZ, 0x1, !P1 ;  /* 0x00000001ff56d807 */ /* 0x002fe20004800000 */
[----:B--2---:R-:W-:Y:S06]  /*68c0*/  @P5 BRA `(.L_x_120) ;  /* 0x0000000000685947 */ /* 0x004fec0003800000 */
[----:B------:R-:W-:Y:S01]  /*68d0*/  LOP3.LUT P5, RZ, R73, 0x40, RZ, 0xc0, !PT ;  /* 0x0000004049ff7812 */ /* 0x000fe200078ac0ff */
[C---:B------:R-:W-:Y:S01]  /*68e0*/  VIADD R3, R39.reuse, 0x300 ;  /* 0x0000030027037836 */ /* 0x040fe20000000000 */
[----:B------:R-:W-:Y:S01]  /*68f0*/  ISETP.NE.AND P2, PT, R86, RZ, PT ;  /* 0x000000ff5600720c */ /* 0x000fe20003f45270 */
[----:B------:R-:W-:Y:S01]  /*6900*/  BSSY B0, `(.L_x_121) ;  /* 0x000000d000007945 */ /* 0x000fe20003800000 */
[----:B------:R-:W-:Y:S01]  /*6910*/  PLOP3.LUT P1, PT, PT, PT, PT, 0x8, 0x80 ;  /* 0x000000000080781c */ /* 0x000fe20003f2e170 */
[----:B------:R-:W-:Y:S01]  /*6920*/  @P4 VIADD R4, R39, 0x310 ;  /* 0x0000031027044836 */ /* 0x000fe20000000000 */
[----:B------:R-:W-:Y:S02]  /*6930*/  @P4 PLOP3.LUT P1, PT, P5, PT, PT, 0x80, 0x8 ;  /* 0x000000000008481c */ /* 0x000fe40002f2f070 */
[----:B------:R-:W-:Y:S02]  /*6940*/  CS2R R50, SRZ ;  /* 0x0000000000327805 */ /* 0x000fe4000001ff00 */
[----:B------:R-:W-:Y:S02]  /*6950*/  CS2R R48, SRZ ;  /* 0x0000000000307805 */ /* 0x000fe4000001ff00 */
[----:B------:R-:W-:Y:S02]  /*6960*/  CS2R R42, SRZ ;  /* 0x00000000002a7805 */ /* 0x000fe4000001ff00 */
[----:B------:R-:W-:Y:S05]  /*6970*/  CS2R R40, SRZ ;  /* 0x0000000000287805 */ /* 0x000fea000001ff00 */
[----:B------:R-:W-:Y:S01]  /*6980*/  @P1 VIADD R4, R3, 0xfffffff0 ;  /* 0xfffffff003041836 */ /* 0x000fe20000000000 */
[----:B------:R-:W-:Y:S06]  /*6990*/  @P2 BRA `(.L_x_122) ;  /* 0x00000000000c2947 */ /* 0x000fec0003800000 */
[----:B------:R-:W-:Y:S04]  /*69a0*/  SHF.L.U32 R3, R87, 0x1f, RZ ;  /* 0x0000001f57037819 */ /* 0x000fe800000006ff */
[----:B------:R-:W1:Y:S02]  /*69b0*/  SYNCS.PHASECHK.TRANS64.TRYWAIT P1, [R0+URZ+0x110], R3 ;  /* 0x00011003000075a7 */ /* 0x000e6400080211ff */
[----:B-1----:R-:W-:Y:S05]  /*69c0*/  @!P1 BRA `(.L_x_123) ;  /* 0x0000002400249947 */ /* 0x002fea0003800000 */
.L_x_122:
[----:B------:R-:W-:Y:S05]  /*69d0*/  BSYNC B0 ;  /* 0x0000000000007941 */ /* 0x000fea0003800000 */
.L_x_121:
[----:B------:R-:W-:Y:S01]  /*69e0*/  UIADD3 UR5, UPT, UPT, UR54, 0x1, URZ ;  /* 0x0000000136057890 */ /* 0x000fe2000fffe0ff */
[----:B------:R-:W-:Y:S03]  /*69f0*/  ISETP.NE.AND P1, PT, R89, RZ, PT ;  /* 0x000000ff5900720c */ /* 0x000fe60003f25270 */
[----:B------:R-:W-:Y:S04]  /*6a00*/  UISETP.NE.AND UP0, UPT, UR5, 0x3, UPT ;  /* 0x000000030500788c */ /* 0x000fe8000bf05270 */
[----:B------:R-:W-:Y:S02]  /*6a10*/  USEL UR4, URZ, 0x1, UP0 ;  /* 0x00000001ff047887 */ /* 0x000fe40008000000 */
[----:B------:R-:W-:Y:S04]  /*6a20*/  USEL UR5, UR5, URZ, UP0 ;  /* 0x000000ff05057287 */ /* 0x000fe80008000000 */
[----:B------:R2:W1:Y:S01]  /*6a30*/  @P1 LDS.128 R48, [R4] ;  /* 0x0000000004301984 */ /* 0x0004620000000c00 */
[----:B------:R-:W-:Y:S01]  /*6a40*/  LOP3.LUT R87, R87, UR4, RZ, 0x3c, !PT ;  /* 0x0000000457577c12 */ /* 0x000fe2000f8e3cff */
[----:B------:R-:W-:Y:S02]  /*6a50*/  IMAD.U32 R84, RZ, RZ, UR5 ;  /* 0x00000005ff547e24 */ /* 0x000fe4000f8e00ff */
[----:B------:R2:W1:Y:S04]  /*6a60*/  @P1 LDS.128 R40, [R39+0x300] ;  /* 0x0003000027281984 */ /* 0x0004680000000c00 */
.L_x_120:
[----:B------:R-:W-:Y:S05]  /*6a70*/  BSYNC B1 ;  /* 0x0000000000017941 */ /* 0x000fea0003800000 */
.L_x_119:
[----:B-1----:R-:W-:Y:S04]  /*6a80*/  SHF.R.U32.HI R3, RZ, 0x15, R34 ;  /* 0x00000015ff037819 */ /* 0x002fe80000011622 */
[----:B------:R-:W-:Y:S01]  /*6a90*/  LOP3.LUT P1, RZ, R3, 0x3, R74, 0x48, !PT ;  /* 0x0000000303ff7812 */ /* 0x000fe2000782484a */
[----:B------:R-:W-:Y:S01]  /*6aa0*/  @!UPT UIADD3 URZ, UPT, UPT, URZ, URZ, URZ ;  /* 0x000000fffffff290 */ /* 0x000fe2000fffe0ff */
[----:B----4-:R-:W-:Y:S11]  /*6ab0*/  @P0 BRA `(.L_x_124) ;  /* 0x0000000000080947 */ /* 0x010ff60003800000 */
[----:B------:R-:W1:Y:S02]  /*6ac0*/  SYNCS.PHASECHK.TRANS64.TRYWAIT P0, [R83+URZ+0x170], R2 ;  /* 0x00017002530075a7 */ /* 0x000e6400080011ff */
[----:B-1----:R-:W-:Y:S05]  /*6ad0*/  @!P0 BRA `(.L_x_125) ;  /* 0x0000002000f48947 */ /* 0x002fea0003800000 */
.L_x_124:
[----:B------:R-:W-:Y:S05]  /*6ae0*/  @!P1 BRA `(.L_x_126) ;  /* 0x0000000000409947 */ /* 0x000fea0003800000 */
[----:B------:R-:W4:Y:S01]  /*6af0*/  LDCU.64 UR8, c[0x4][0x70] ;  /* 0x01000e00ff0877ac */ /* 0x000f220008000a00 */
[----:B------:R-:W-:Y:S01]  /*6b00*/  MOV R3, 0x0 ;  /* 0x0000000000037802 */ /* 0x000fe20000000f00 */
[----:B------:R-:W-:Y:S02]  /*6b10*/  HFMA2 R12, -RZ, RZ, 0, 5.9604644775390625e-08 ;  /* 0x00000001ff0c7431 */ /* 0x000fe400000001ff */
[----:B------:R-:W-:Y:S02]  /*6b20*/  IMAD.MOV.U32 R8, RZ, RZ, 0x192 ;  /* 0x00000192ff087424 */ /* 0x000fe400078e00ff */
[----:B------:R-:W-:Y:S01]  /*6b30*/  IMAD.MOV.U32 R13, RZ, RZ, RZ ;  /* 0x000000ffff0d7224 */ /* 0x000fe200078e00ff */
[----:B------:R-:W5:Y:S01]  /*6b40*/  LDCU.64 UR6, c[0x4][0x78] ;  /* 0x01000f00ff0677ac */ /* 0x000f620008000a00 */
[----:B-1----:R-:W1:Y:S01]  /*6b50*/  LDC.64 R2, c[0x4][R3] ;  /* 0x0100000003027b82 */ /* 0x002e620000000a00 */
[----:B------:R-:W3:Y:S01]  /*6b60*/  LDCU.64 UR4, c[0x4][0x10] ;  /* 0x01000200ff0477ac */ /* 0x000ee20008000a00 */
[----:B----4-:R-:W-:Y:S01]  /*6b70*/  MOV R5, UR9 ;  /* 0x0000000900057c02 */ /* 0x010fe20008000f00 */
[----:B--2---:R-:W-:Y:S01]  /*6b80*/  IMAD.U32 R4, RZ, RZ, UR8 ;  /* 0x00000008ff047e24 */ /* 0x004fe2000f8e00ff */
[----:B-----5:R-:W-:Y:S01]  /*6b90*/  MOV R7, UR7 ;  /* 0x0000000700077c02 */ /* 0x020fe20008000f00 */
[----:B------:R-:W-:Y:S01]  /*6ba0*/  IMAD.U32 R6, RZ, RZ, UR6 ;  /* 0x00000006ff067e24 */ /* 0x000fe2000f8e00ff */
[----:B---3--:R-:W-:Y:S01]  /*6bb0*/  MOV R11, UR5 ;  /* 0x00000005000b7c02 */ /* 0x008fe20008000f00 */
[----:B------:R-:W-:Y:S02]  /*6bc0*/  IMAD.U32 R10, RZ, RZ, UR4 ;  /* 0x00000004ff0a7e24 */ /* 0x000fe4000f8e00ff */
[----:B------:R-:W-:Y:S07]  /*6bd0*/  LEPC R20, `(.L_x_126) ;  /* 0x000000001014794e */ /* 0x000fee0000000000 */
[----:B-1----:R-:W-:Y:S05]  /*6be0*/  CALL.ABS.NOINC R2 ;  /* 0x0000000002007343 */ /* 0x002fea0003c00000 */
.L_x_126:
[----:B------:R-:W-:Y:S01]  /*6bf0*/  SHF.L.U32 R20, R40, 0x10, RZ ;  /* 0x0000001028147819 */ /* 0x000fe200000006ff */
[----:B------:R-:W-:Y:S05]  /*6c00*/  WARPSYNC.ALL ;  /* 0x0000000000007948 */ /* 0x000fea0003800000 */
[----:B------:R-:W-:Y:S01]  /*6c10*/  R2UR UR4, R34 ;  /* 0x00000000220472ca */ /* 0x000fe200000e0000 */
[----:B------:R-:W-:Y:S01]  /*6c20*/  BSSY.RECONVERGENT B0, `(.L_x_127) ;  /* 0x0000055000007945 */ /* 0x000fe20003800200 */
[----:B------:R-:W-:Y:S02]  /*6c30*/  LOP3.LUT R21, R40, 0xffff0000, RZ, 0xc0, !PT ;  /* 0xffff000028157812 */ /* 0x000fe400078ec0ff */
[----:B------:R-:W-:Y:S02]  /*6c40*/  LOP3.LUT R36, R41, 0xffff0000, RZ, 0xc0, !PT ;  /* 0xffff000029247812 */ /* 0x000fe400078ec0ff */
[----:B------:R-:W-:Y:S02]  /*6c50*/  SHF.L.U32 R37, R43, 0x10, RZ ;  /* 0x000000102b257819 */ /* 0x000fe400000006ff */
[----:B------:R-:W-:Y:S02]  /*6c60*/  MOV R88, 0x10 ;  /* 0x0000001000587802 */ /* 0x000fe40000000f00 */
[----:B------:R-:W-:Y:S02]  /*6c70*/  LOP3.LUT P6, RZ, R73, 0x40, RZ, 0xc0, !PT ;  /* 0x0000004049ff7812 */ /* 0x000fe400078cc0ff */
[----:B------:R-:W-:Y:S01]  /*6c80*/  ISETP.NE.AND P0, PT, R78, RZ, PT ;  /* 0x000000ff4e00720c */ /* 0x000fe20003f05270 */
[----:B--2---:R-:W3:Y:S01]  /*6c90*/  LDTM.x16 R4, tmem[UR4] ;  /* 0x00000004000479ee */ /* 0x004ee20008240000 */
[----:B------:R-:W-:Y:S04]  /*6ca0*/  SEL R88, R88, 0xfffffff0, !P6 ;  /* 0xfffffff058587807 */ /* 0x000fe80007000000 */
[----:B------:R-:W-:Y:S01]  /*6cb0*/  IADD3 R90, PT, PT, R39, R88, RZ ;  /* 0x00000058275a7210 */ /* 0x000fe20007ffe0ff */
[C---:B---3--:R-:W-:Y:S01]  /*6cc0*/  FMUL R0, R32.reuse, R4 ;  /* 0x0000000420007220 */ /* 0x048fe20000400000 */
[C---:B-1----:R-:W-:Y:S01]  /*6cd0*/  FMUL R2, R32.reuse, R5 ;  /* 0x0000000520027220 */ /* 0x042fe20000400000 */
[C---:B------:R-:W-:Y:S01]  /*6ce0*/  FMUL R3, R32.reuse, R6 ;  /* 0x0000000620037220 */ /* 0x040fe20000400000 */
[----:B------:R-:W-:Y:S01]  /*6cf0*/  FMUL R7, R32, R7 ;  /* 0x0000000720077220 */ /* 0x000fe20000400000 */
[----:B------:R-:W-:Y:S01]  /*6d00*/  FFMA R0, R35, R20, R0 ;  /* 0x0000001423007223 */ /* 0x000fe20000000000 */
[----:B------:R-:W-:Y:S01]  /*6d10*/  SHF.L.U32 R20, R41, 0x10, RZ ;  /* 0x0000001029147819 */ /* 0x000fe200000006ff */
[C---:B------:R-:W-:Y:S01]  /*6d20*/  FFMA R2, R35.reuse, R21, R2 ;  /* 0x0000001523027223 */ /* 0x040fe20000000002 */
[----:B------:R-:W-:Y:S01]  /*6d30*/  SHF.L.U32 R21, R42, 0x10, RZ ;  /* 0x000000102a157819 */ /* 0x000fe200000006ff */
[C---:B------:R-:W-:Y:S01]  /*6d40*/  FMUL R4, R32.reuse, R8 ;  /* 0x0000000820047220 */ /* 0x040fe20000400000 */
[----:B------:R-:W-:Y:S01]  /*6d50*/  FMUL R5, R32, R9 ;  /* 0x0000000920057220 */ /* 0x000fe20000400000 */
[C---:B------:R-:W-:Y:S01]  /*6d60*/  FFMA R3, R35.reuse, R20, R3 ;  /* 0x0000001423037223 */ /* 0x040fe20000000003 */
[----:B------:R-:W-:Y:S01]  /*6d70*/  LOP3.LUT R20, R42, 0xffff0000, RZ, 0xc0, !PT ;  /* 0xffff00002a147812 */ /* 0x000fe200078ec0ff */
[----:B------:R-:W-:Y:S01]  /*6d80*/  FFMA R7, R35, R36, R7 ;  /* 0x0000002423077223 */ /* 0x000fe20000000007 */
[----:B------:R-:W-:Y:S01]  /*6d90*/  LOP3.LUT R36, R43, 0xffff0000, RZ, 0xc0, !PT ;  /* 0xffff00002b247812 */ /* 0x000fe200078ec0ff */
[----:B------:R-:W-:Y:S01]  /*6da0*/  FMUL R6, R32, R10 ;  /* 0x0000000a20067220 */ /* 0x000fe20000400000 */
[----:B------:R-:W-:Y:S01]  /*6db0*/  F2FP.RELU.BF16.F32.PACK_AB R44, R2, R0 ;  /* 0x00000000022c723e */ /* 0x000fe200000018ff */
[----:B------:R-:W-:Y:S01]  /*6dc0*/  FMUL R11, R32, R11 ;  /* 0x0000000b200b7220 */ /* 0x000fe20000400000 */
[----:B------:R-:W-:Y:S01]  /*6dd0*/  F2FP.RELU.BF16.F32.PACK_AB R45, R7, R3 ;  /* 0x00000003072d723e */ /* 0x000fe200000018ff */
[C---:B------:R-:W-:Y:S01]  /*6de0*/  FFMA R4, R35.reuse, R21, R4 ;  /* 0x0000001523047223 */ /* 0x040fe20000000004 */
[C---:B------:R-:W-:Y:S01]  /*6df0*/  FFMA R5, R35.reuse, R20, R5 ;  /* 0x0000001423057223 */ /* 0x040fe20000000005 */
[C---:B------:R-:W-:Y:S01]  /*6e00*/  FFMA R6, R35.reuse, R37, R6 ;  /* 0x0000002523067223 */ /* 0x040fe20000000006 */
[----:B------:R-:W-:Y:S01]  /*6e10*/  SHF.L.U32 R20, R48, 0x10, RZ ;  /* 0x0000001030147819 */ /* 0x000fe200000006ff */
[----:B------:R-:W-:Y:S01]  /*6e20*/  FFMA R11, R35, R36, R11 ;  /* 0x00000024230b7223 */ /* 0x000fe2000000000b */
[----:B------:R-:W-:Y:S01]  /*6e30*/  FMUL R8, R32, R12 ;  /* 0x0000000c20087220 */ /* 0x000fe20000400000 */
[----:B------:R-:W-:Y:S01]  /*6e40*/  LOP3.LUT R36, R48, 0xffff0000, RZ, 0xc0, !PT ;  /* 0xffff000030247812 */ /* 0x000fe200078ec0ff */
[C---:B------:R-:W-:Y:S01]  /*6e50*/  FMUL R9, R32.reuse, R13 ;  /* 0x0000000d20097220 */ /* 0x040fe20000400000 */
[----:B------:R-:W-:Y:S01]  /*6e60*/  SHF.L.U32 R21, R49, 0x10, RZ ;  /* 0x0000001031157819 */ /* 0x000fe200000006ff */
[C---:B------:R-:W-:Y:S01]  /*6e70*/  FMUL R10, R32.reuse, R14 ;  /* 0x0000000e200a7220 */ /* 0x040fe20000400000 */
[----:B------:R-:W-:Y:S01]  /*6e80*/  FFMA R8, R35, R20, R8 ;  /* 0x0000001423087223 */ /* 0x000fe20000000008 */
[----:B------:R-:W-:Y:S01]  /*6e90*/  LOP3.LUT R20, R49, 0xffff0000, RZ, 0xc0, !PT ;  /* 0xffff000031147812 */ /* 0x000fe200078ec0ff */
[C---:B------:R-:W-:Y:S01]  /*6ea0*/  FFMA R9, R35.reuse, R36, R9 ;  /* 0x0000002423097223 */ /* 0x040fe20000000009 */
[----:B------:R-:W-:Y:S01]  /*6eb0*/  FMUL R15, R32, R15 ;  /* 0x0000000f200f7220 */ /* 0x000fe20000400000 */
[C---:B------:R-:W-:Y:S01]  /*6ec0*/  FFMA R10, R35.reuse, R21, R10 ;  /* 0x00000015230a7223 */ /* 0x040fe2000000000a */
[----:B------:R-:W-:Y:S01]  /*6ed0*/  SHF.L.U32 R21, R50, 0x10, RZ ;  /* 0x0000001032157819 */ /* 0x000fe200000006ff */
[----:B------:R-:W-:Y:S01]  /*6ee0*/  FMUL R12, R32, R16 ;  /* 0x00000010200c7220 */ /* 0x000fe20000400000 */
[----:B------:R-:W-:Y:S01]  /*6ef0*/  LOP3.LUT R36, R50, 0xffff0000, RZ, 0xc0, !PT ;  /* 0xffff000032247812 */ /* 0x000fe200078ec0ff */
[----:B------:R-:W-:Y:S01]  /*6f00*/  FFMA R15, R35, R20, R15 ;  /* 0x00000014230f7223 */ /* 0x000fe2000000000f */
[C---:B------:R-:W-:Y:S01]  /*6f10*/  FMUL R13, R32.reuse, R17 ;  /* 0x00000011200d7220 */ /* 0x040fe20000400000 */
[C---:B------:R-:W-:Y:S01]  /*6f20*/  SHF.L.U32 R37, R51.reuse, 0x10, RZ ;  /* 0x0000001033257819 */ /* 0x040fe200000006ff */
[C---:B------:R-:W-:Y:S01]  /*6f30*/  FMUL R14, R32.reuse, R18 ;  /* 0x00000012200e7220 */ /* 0x040fe20000400000 */
[----:B------:R-:W-:Y:S01]  /*6f40*/  LOP3.LUT R20, R51, 0xffff0000, RZ, 0xc0, !PT ;  /* 0xffff000033147812 */ /* 0x000fe200078ec0ff */
[----:B------:R-:W-:Y:S01]  /*6f50*/  FMUL R19, R32, R19 ;  /* 0x0000001320137220 */ /* 0x000fe20000400000 */
[----:B------:R-:W-:Y:S01]  /*6f60*/  F2FP.RELU.BF16.F32.PACK_AB R46, R5, R4 ;  /* 0x00000004052e723e */ /* 0x000fe200000018ff */
[----:B------:R-:W-:Y:S01]  /*6f70*/  FFMA R12, R35, R21, R12 ;  /* 0x00000015230c7223 */ /* 0x000fe2000000000c */
[----:B------:R-:W-:Y:S01]  /*6f80*/  F2FP.RELU.BF16.F32.PACK_AB R47, R11, R6 ;  /* 0x000000060b2f723e */ /* 0x000fe200000018ff */
[C---:B------:R-:W-:Y:S01]  /*6f90*/  FFMA R13, R35.reuse, R36, R13 ;  /* 0x00000024230d7223 */ /* 0x040fe2000000000d */
[C---:B------:R-:W-:Y:S01]  /*6fa0*/  FFMA R14, R35.reuse, R37, R14 ;  /* 0x00000025230e7223 */ /* 0x040fe2000000000e */
[----:B------:R-:W-:Y:S01]  /*6fb0*/  FFMA R19, R35, R20, R19 ;  /* 0x0000001423137223 */ /* 0x000fe20000000013 */
[----:B------:R-:W-:Y:S01]  /*6fc0*/  F2FP.RELU.BF16.F32.PACK_AB R68, R9, R8 ;  /* 0x000000080944723e */ /* 0x000fe200000018ff */
[----:B------:R1:W-:Y:S01]  /*6fd0*/  STS.128 [R39+0x300], R44 ;  /* 0x0003002c27007388 */ /* 0x0003e20000000c00 */
[----:B------:R-:W-:Y:S02]  /*6fe0*/  F2FP.RELU.BF16.F32.PACK_AB R69, R15, R10 ;  /* 0x0000000a0f45723e */ /* 0x000fe400000018ff */
[----:B------:R-:W-:Y:S02]  /*6ff0*/  F2FP.RELU.BF16.F32.PACK_AB R70, R13, R12 ;  /* 0x0000000c0d46723e */ /* 0x000fe400000018ff */
[----:B------:R-:W-:Y:S05]  /*7000*/  F2FP.RELU.BF16.F32.PACK_AB R71, R19, R14 ;  /* 0x0000000e1347723e */ /* 0x000fea00000018ff */
[----:B------:R1:W-:Y:S01]  /*7010*/  STS.128 [R90+0x300], R68 ;  /* 0x000300445a007388 */ /* 0x0003e20000000c00 */
[----:B------:R-:W-:Y:S01]  /*7020*/  @!PT LDS RZ, [RZ] ;  /* 0x00000000fffff984 */ /* 0x000fe20000000800 */
[----:B------:R-:W-:Y:S01]  /*7030*/  @!PT LDS RZ, [RZ] ;  /* 0x00000000fffff984 */ /* 0x000fe20000000800 */
[----:B------:R-:W-:Y:S01]  /*7040*/  @!PT LDS RZ, [RZ] ;  /* 0x00000000fffff984 */ /* 0x000fe20000000800 */
[----:B------:R-:W-:Y:S01]  /*7050*/  @!PT LDS RZ, [RZ] ;  /* 0x00000000fffff984 */ /* 0x000fe20000000800 */
[----:B------:R2:W-:Y:S07]  /*7060*/  MEMBAR.ALL.CTA ;  /* 0x0000000000007992 */ /* 0x0005ee0000008000 */
[----:B--2---:R-:W2:Y:S02]  /*7070*/  FENCE.VIEW.ASYNC.S ;  /* 0x00000000000073c6 */ /* 0x004ea40000000000 */
[----:B--2---:R-:W-:Y:S06]  /*7080*/  BAR.SYNC.DEFER_BLOCKING 0x1, 0x80 ;  /* 0x0042000000007b1d */ /* 0x004fec0000010000 */
[----:B------:R-:W-:Y:S05]  /*7090*/  @P0 BRA `(.L_x_128) ;  /* 0x0000000000340947 */ /* 0x000fea0003800000 */
[----:B------:R-:W-:Y:S01]  /*70a0*/  R2UR UR10, R38 ;  /* 0x00000000260a72ca */ /* 0x000fe200000e0000 */
[----:B------:R-:W-:Y:S01]  /*70b0*/  UIADD3 UR8, UP0, UPT, UR52, 0x680, URZ ;  /* 0x0000068034087890 */ /* 0x000fe2000ff1e0ff */
[----:B------:R-:W-:Y:S01]  /*70c0*/  UMOV UR43, UR36 ;  /* 0x00000024002b7c82 */ /* 0x000fe20008000000 */
[----:B------:R-:W-:Y:S02]  /*70d0*/  UIADD3 UR5, UPT, UPT, UR41, 0x20, URZ ;  /* 0x0000002029057890 */ /* 0x000fe4000fffe0ff */
[----:B------:R-:W-:Y:S01]  /*70e0*/  UIADD3.X UR9, UPT, UPT, URZ, UR53, URZ, UP0, !UPT ;  /* 0x00000035ff097290 */ /* 0x000fe200087fe4ff */
[----:B------:R-:W-:Y:S01]  /*70f0*/  UMOV UR6, UR42 ;  /* 0x0000002a00067c82 */ /* 0x000fe20008000000 */
[----:B------:R-:W-:Y:S06]  /*7100*/  UMOV UR7, UR36 ;  /* 0x0000002400077c82 */ /* 0x000fec0008000000 */
[----:B------:R-:W-:Y:S04]  /*7110*/  UIADD3 UR10, UPT, UPT, UR46, UR10, URZ ;  /* 0x0000000a2e0a7290 */ /* 0x000fe8000fffe0ff */
[----:B------:R-:W-:Y:S02]  /*7120*/  UIADD3 UR40, UPT, UPT, UR10, 0x300, URZ ;  /* 0x000003000a287890 */ /* 0x000fe4000fffe0ff */
[----:B------:R-:W-:Y:S07]  /*7130*/  UIADD3 UR4, UPT, UPT, UR10, 0xb00, URZ ;  /* 0x00000b000a047890 */ /* 0x000fee000fffe0ff */
[----:B------:R2:W-:Y:S02]  /*7140*/  UTMASTG.3D [UR40], [UR8] ;  /* 0x00000028080073b5 */ /* 0x0005e40008010000 */
[----:B------:R2:W-:Y:S02]  /*7150*/  UTMASTG.3D [UR4], [UR8] ;  /* 0x00000004080073b5 */ /* 0x0005e40008010000 */
[----:B--2---:R0:W-:Y:S02]  /*7160*/  UTMACMDFLUSH ;  /* 0x00000000000079b7 */ /* 0x0041e40000000000 */
.L_x_128:
[----:B------:R-:W-:Y:S05]  /*7170*/  BSYNC.RECONVERGENT B0 ;  /* 0x0000000000007941 */ /* 0x000fea0003800200 */
.L_x_127:
[----:B------:R-:W-:Y:S01]  /*7180*/  UIADD3 UR40, UPT, UPT, UR54, 0x1, URZ ;  /* 0x0000000136287890 */ /* 0x000fe2000fffe0ff */
[----:B------:R-:W-:Y:S03]  /*7190*/  BSSY.RECONVERGENT B0, `(.L_x_129) ;  /* 0x0000005000007945 */ /* 0x000fe60003800200 */
[----:B------:R-:W-:Y:S04]  /*71a0*/  UISETP.NE.AND UP0, UPT, UR40, 0x3, UPT ;  /* 0x000000032800788c */ /* 0x000fe8000bf05270 */
[----:B------:R-:W-:Y:S01]  /*71b0*/  USEL UR43, UR40, URZ, UP0 ;  /* 0x000000ff282b7287 */ /* 0x000fe20008000000 */
[----:B------:R-:W-:Y:S11]  /*71c0*/  @P0 BRA `(.L_x_130) ;  /* 0x0000000000040947 */ /* 0x000ff60003800000 */
[----:B------:R-:W-:Y:S04]  /*71d0*/  DEPBAR.LE SB0, 0x1 ;  /* 0x000080400000791a */ /* 0x000fe80000000000 */
.L_x_130:
[----:B------:R-:W-:Y:S05]  /*71e0*/  BSYNC.RECONVERGENT B0 ;  /* 0x0000000000007941 */ /* 0x000fea0003800200 */
.L_x_129:
[----:B------:R-:W-:Y:S01]  /*71f0*/  BAR.SYNC.DEFER_BLOCKING 0x1, 0x80 ;  /* 0x0042000000007b1d */ /* 0x000fe20000010000 */
[----:B------:R-:W-:Y:S01]  /*7200*/  ISETP.NE.AND P1, PT, R82, RZ, PT ;  /* 0x000000ff5200720c */ /* 0x000fe20003f25270 */
[----:B------:R-:W-:Y:S01]  /*7210*/  UISETP.NE.AND UP0, UPT, UR48, URZ, UPT ;  /* 0x000000ff3000728c */ /* 0x000fe2000bf05270 */
[----:B------:R-:W-:Y:S11]  /*7220*/  LEA R2, R84, UR46, 0x3 ;  /* 0x0000002e54027c11 */ /* 0x000ff6000f8e18ff */
[----:B------:R-:W-:Y:S01]  /*7230*/  @!P1 SHF.L.U32 R3, R87, 0x1f, RZ ;  /* 0x0000001f57039819 */ /* 0x000fe200000006ff */
[----:B------:R-:W-:Y:S06]  /*7240*/  BRA.U !UP0, `(.L_x_131) ;  /* 0x0000000108247547 */ /* 0x000fec000b800000 */
[----:B------:R-:W-:Y:S01]  /*7250*/  IMAD.U32 R5, RZ, RZ, UR47 ;  /* 0x0000002fff057e24 */ /* 0x000fe2000f8e00ff */
[----:B------:R-:W-:Y:S01]  /*7260*/  MOV R0, UR37 ;  /* 0x0000002500007c02 */ /* 0x000fe20008000f00 */
[----:B------:R-:W-:Y:S03]  /*7270*/  UIADD3 UR47, UPT, UPT, UR47, 0x1, URZ ;  /* 0x000000012f2f7890 */ /* 0x000fe6000fffe0ff */
[----:B------:R-:W-:Y:S01]  /*7280*/  @!P1 LEA R5, R5, UR46, 0x3 ;  /* 0x0000002e05059c11 */ /* 0x000fe2000f8e18ff */
[----:B------:R-:W-:Y:S04]  /*7290*/  UISETP.NE.AND UP0, UPT, UR47, 0x3, UPT ;  /* 0x000000032f00788c */ /* 0x000fe8000bf05270 */
[----:B------:R-:W-:Y:S01]  /*72a0*/  @!P1 VIADD R5, R5, 0x128 ;  /* 0x0000012805059836 */ /* 0x000fe20000000000 */
[----:B------:R-:W-:Y:S04]  /*72b0*/  USEL UR47, UR47, URZ, UP0 ;  /* 0x000000ff2f2f7287 */ /* 0x000fe80008000000 */
[----:B------:R-:W-:Y:S04]  /*72c0*/  @!P1 PRMT R0, R0, 0x654, R5 ;  /* 0x0000065400009816 */ /* 0x000fe80000000005 */
[----:B------:R2:W-:Y:S04]  /*72d0*/  @!P1 SYNCS.ARRIVE.TRANS64.RED.A1T0 RZ, [R0+URZ], RZ ;  /* 0x000000ff00ff99a7 */ /* 0x0005e800081004ff */
.L_x_131:
[----:B------:R-:W3:Y:S01]  /*72e0*/  @!P1 SYNCS.PHASECHK.TRANS64.TRYWAIT P0, [R2+URZ+0x110], R3 ;  /* 0x00011003020095a7 */ /* 0x000ee200080011ff */
[----:B------:R-:W-:Y:S01]  /*72f0*/  BSSY B1, `(.L_x_132) ;  /* 0x0000012000017945 */ /* 0x000fe20003800000 */
[----:B---3--:R-:W-:Y:S03]  /*7300*/  @!P1 SEL R86, RZ, 0x1, !P0 ;  /* 0x00000001ff569807 */ /* 0x008fe60004000000 */
[----:B------:R-:W-:Y:S05]  /*7310*/  @P1 BRA `(.L_x_133) ;  /* 0x00000000003c1947 */ /* 0x000fea0003800000 */
[----:B------:R-:W-:Y:S01]  /*7320*/  ISETP.NE.AND P1, PT, R89, RZ, PT ;  /* 0x000000ff5900720c */ /* 0x000fe20003f25270 */
[----:B------:R-:W-:Y:S01]  /*7330*/  BSSY B0, `(.L_x_134) ;  /* 0x0000009000007945 */ /* 0x000fe20003800000 */
[----:B------:R-:W-:Y:S11]  /*7340*/  ISETP.NE.AND P0, PT, R86, RZ, PT ;  /* 0x000000ff5600720c */ /* 0x000ff60003f05270 */
[----:B------:R-:W-:Y:S05]  /*7350*/  @P1 IMAD R84, R84, 0x1000, R85 ;  /* 0x0000100054541824 */ /* 0x000fea00078e0255 */
[----:B------:R-:W-:Y:S05]  /*7360*/  @P1 IADD3 R3, PT, PT, R84, UR46, RZ ;  /* 0x0000002e54031c10 */ /* 0x000fea000fffe0ff */
[----:B--2---:R-:W-:Y:S01]  /*7370*/  @P1 IMAD.IADD R0, R88, 0x1, R3 ;  /* 0x0000000158001824 */ /* 0x004fe200078e0203 */
[----:B------:R-:W-:Y:S06]  /*7380*/  @P0 BRA `(.L_x_135) ;  /* 0x00000000000c0947 */ /* 0x000fec0003800000 */
[----:B------:R-:W-:Y:S04]  /*7390*/  SHF.L.U32 R87, R87, 0x1f, RZ ;  /* 0x0000001f57577819 */ /* 0x000fe800000006ff */
[----:B------:R-:W2:Y:S02]  /*73a0*/  SYNCS.PHASECHK.TRANS64.TRYWAIT P0, [R2+URZ+0x110], R87 ;  /* 0x00011057020075a7 */ /* 0x000ea400080011ff */
[----:B--2---:R-:W-:Y:S05]  /*73b0*/  @!P0 BRA `(.L_x_136) ;  /* 0x0000001800d08947 */ /* 0x004fea0003800000 */
.L_x_135:
[----:B------:R-:W-:Y:S05]  /*73c0*/  BSYNC B0 ;  /* 0x0000000000007941 */ /* 0x000fea0003800000 */
.L_x_134:
[----:B------:R-:W-:Y:S11]  /*73d0*/  ISETP.NE.AND P0, PT, R89, RZ, PT ;  /* 0x000000ff5900720c */ /* 0x000ff60003f05270 */
[----:B------:R-:W-:Y:S02]  /*73e0*/  @!UPT UIADD3 URZ, UPT, UPT, URZ, URZ, URZ ;  /* 0x000000fffffff290 */ /* 0x000fe4000fffe0ff */
[----:B------:R3:W4:Y:S04]  /*73f0*/  @P0 LDS.128 R40, [R84+UR46+0x300] ;  /* 0x0003002e54280984 */ /* 0x0007280008000c00 */
[----:B------:R3:W1:Y:S02]  /*7400*/  @P0 LDS.128 R48, [R0+0x300] ;  /* 0x0003000000300984 */ /* 0x0006640000000c00 */
.L_x_133:
[----:B------:R-:W-:Y:S05]  /*7410*/  BSYNC B1 ;  /* 0x0000000000017941 */ /* 0x000fea0003800000 */
.L_x_132:
[----:B------:R-:W-:Y:S05]  /*7420*/  VIADD R3, R34, 0x10 ;  /* 0x0000001022037836 */ /* 0x000fea0000000000 */
[----:B------:R-:W-:Y:S04]  /*7430*/  SHF.R.U32.HI R3, RZ, 0x15, R3 ;  /* 0x00000015ff037819 */ /* 0x000fe80000011603 */
[----:B------:R-:W-:Y:S11]  /*7440*/  LOP3.LUT P0, RZ, R3, 0x3, R74, 0x48, !PT ;  /* 0x0000000303ff7812 */ /* 0x000ff6000780484a */
[----:B------:R-:W-:Y:S02]  /*7450*/  @!UPT UIADD3 URZ, UPT, UPT, URZ, URZ, URZ ;  /* 0x000000fffffff290 */ /* 0x000fe4000fffe0ff */
[----:B------:R-:W-:Y:S05]  /*7460*/  @!P0 BRA `(.L_x_137) ;  /* 0x0000000000408947 */ /* 0x000fea0003800000 */
[----:B------:R-:W5:Y:S01]  /*7470*/  LDCU.64 UR8, c[0x4][0x70] ;  /* 0x01000e00ff0877ac */ /* 0x000f620008000a00 */
[----:B------:R-:W-:Y:S01]  /*7480*/  MOV R3, 0x0 ;  /* 0x0000000000037802 */ /* 0x000fe20000000f00 */
[----:B------:R-:W-:Y:S02]  /*7490*/  HFMA2 R12, -RZ, RZ, 0, 5.9604644775390625e-08 ;  /* 0x00000001ff0c7431 */ /* 0x000fe400000001ff */
[----:B------:R-:W-:Y:S02]  /*74a0*/  IMAD.MOV.U32 R8, RZ, RZ, 0x192 ;  /* 0x00000192ff087424 */ /* 0x000fe400078e00ff */
[----:B------:R-:W-:Y:S01]  /*74b0*/  IMAD.MOV.U32 R13, RZ, RZ, RZ ;  /* 0x000000ffff0d7224 */ /* 0x000fe200078e00ff */
[----:B------:R-:W3:Y:S01]  /*74c0*/  LDCU.64 UR6, c[0x4][0x78] ;  /* 0x01000f00ff0677ac */ /* 0x000ee20008000a00 */
[----:B--2---:R-:W2:Y:S01]  /*74d0*/  LDC.64 R2, c[0x4][R3] ;  /* 0x0100000003027b82 */ /* 0x004ea20000000a00 */
[----:B------:R-:W4:Y:S01]  /*74e0*/  LDCU.64 UR4, c[0x4][0x10] ;  /* 0x01000200ff0477ac */ /* 0x000f220008000a00 */
[----:B-----5:R-:W-:Y:S01]  /*74f0*/  MOV R5, UR9 ;  /* 0x0000000900057c02 */ /* 0x020fe20008000f00 */
[----:B------:R-:W-:Y:S01]  /*7500*/  IMAD.U32 R4, RZ, RZ, UR8 ;  /* 0x00000008ff047e24 */ /* 0x000fe2000f8e00ff */
[----:B---3--:R-:W-:Y:S01]  /*7510*/  MOV R7, UR7 ;  /* 0x0000000700077c02 */ /* 0x008fe20008000f00 */
[----:B------:R-:W-:Y:S01]  /*7520*/  IMAD.U32 R6, RZ, RZ, UR6 ;  /* 0x00000006ff067e24 */ /* 0x000fe2000f8e00ff */
[----:B----4-:R-:W-:Y:S01]  /*7530*/  MOV R11, UR5 ;  /* 0x00000005000b7c02 */ /* 0x010fe20008000f00 */
[----:B------:R-:W-:Y:S02]  /*7540*/  IMAD.U32 R10, RZ, RZ, UR4 ;  /* 0x00000004ff0a7e24 */ /* 0x000fe4000f8e00ff */
[----:B------:R-:W-:Y:S07]  /*7550*/  LEPC R20, `(.L_x_137) ;  /* 0x000000001014794e */ /* 0x000fee0000000000 */
[----:B-12---:R-:W-:Y:S05]  /*7560*/  CALL.ABS.NOINC R2 ;  /* 0x0000000002007343 */ /* 0x006fea0003c00000 */
.L_x_137:
[----:B------:R-:W-:Y:S01]  /*7570*/  ISETP.NE.AND P0, PT, R78, RZ, PT ;  /* 0x000000ff4e00720c */ /* 0x000fe20003f05270 */
[----:B------:R-:W-:Y:S05]  /*7580*/  WARPSYNC.ALL ;  /* 0x0000000000007948 */ /* 0x000fea0003800000 */
[----:B------:R-:W-:Y:S01]  /*7590*/  R2UR UR4, R34 ;  /* 0x00000000220472ca */ /* 0x000fe200000e0000 */
[----:B------:R-:W-:Y:S01]  /*75a0*/  BSSY.RECONVERGENT B0, `(.L_x_138) ;  /* 0x000005a000007945 */ /* 0x000fe20003800200 */
[C---:B----4-:R-:W-:Y:S02]  /*75b0*/  SHF.L.U32 R20, R40.reuse, 0x10, RZ ;  /* 0x0000001028147819 */ /* 0x050fe400000006ff */
[----:B------:R-:W-:Y:S02]  /*75c0*/  LOP3.LUT R36, R40, 0xffff0000, RZ, 0xc0, !PT ;  /* 0xffff000028247812 */ /* 0x000fe400078ec0ff */
[C---:B------:R-:W-:Y:S02]  /*75d0*/  SHF.L.U32 R21, R41.reuse, 0x10, RZ ;  /* 0x0000001029157819 */ /* 0x040fe400000006ff */
[----:B------:R-:W-:Y:S02]  /*75e0*/  LOP3.LUT R37, R41, 0xffff0000, RZ, 0xc0, !PT ;  /* 0xffff000029257812 */ /* 0x000fe400078ec0ff */
[C---:B-1----:R-:W-:Y:S02]  /*75f0*/  SHF.L.U32 R39, R42.reuse, 0x10, RZ ;  /* 0x000000102a277819 */ /* 0x042fe400000006ff */
[----:B------:R-:W-:Y:S01]  /*7600*/  LOP3.LUT R38, R42, 0xffff0000, RZ, 0xc0, !PT ;  /* 0xffff00002a267812 */ /* 0x000fe200078ec0ff */
[----:B------:R-:W1:Y:S01]  /*7610*/  LDTM.x16 R4, tmem[UR4+0x10] ;  /* 0x00001004000479ee */ /* 0x000e620008240000 */
[C---:B------:R-:W-:Y:S01]  /*7620*/  SHF.L.U32 R40, R43.reuse, 0x10, RZ ;  /* 0x000000102b287819 */ /* 0x040fe200000006ff */
[----:B------:R-:W-:Y:S01]  /*7630*/  NOP ;  /* 0x0000000000007918 */ /* 0x000fe20000000000 */
[----:B------:R-:W-:Y:S02]  /*7640*/  LOP3.LUT R42, R43, 0xffff0000, RZ, 0xc0, !PT ;  /* 0xffff00002b2a7812 */ /* 0x000fe400078ec0ff */
[C---:B------:R-:W-:Y:S02]  /*7650*/  SHF.L.U32 R41, R48.reuse, 0x10, RZ ;  /* 0x0000001030297819 */ /* 0x040fe400000006ff */
[----:B------:R-:W-:Y:S02]  /*7660*/  LOP3.LUT R44, R48, 0xffff0000, RZ, 0xc0, !PT ;  /* 0xffff0000302c7812 */ /* 0x000fe400078ec0ff */
[----:B------:R-:W-:Y:S02]  /*7670*/  MOV R85, UR43 ;  /* 0x0000002b00557c02 */ /* 0x000fe40008000f00 */
[C---:B------:R-:W-:Y:S02]  /*7680*/  SHF.L.U32 R43, R49.reuse, 0x10, RZ ;  /* 0x00000010312b7819 */ /* 0x040fe400000006ff */
[----:B------:R-:W-:Y:S02]  /*7690*/  LOP3.LUT R46, R49, 0xffff0000, RZ, 0xc0, !PT ;  /* 0xffff0000312e7812 */ /* 0x000fe400078ec0ff */
[----:B------:R-:W-:Y:S02]  /*76a0*/  SHF.L.U32 R45, R50, 0x10, RZ ;  /* 0x00000010322d7819 */ /* 0x000fe400000006ff */
[----:B------:R-:W-:Y:S02]  /*76b0*/  LEA R86, R85, R72, 0xb ;  /* 0x0000004855567211 */ /* 0x000fe400078e58ff */
[----:B------:R-:W-:Y:S02]  /*76c0*/  IADD3 R83, PT, PT, R83, 0x190, RZ ;  /* 0x0000019053537810 */ /* 0x000fe40007ffe0ff */
[----:B------:R-:W-:Y:S02]  /*76d0*/  LEA R89, R86, UR46, 0x1 ;  /* 0x0000002e56597c11 */ /* 0x000fe4000f8e08ff */
[----:B------:R-:W-:Y:S01]  /*76e0*/  LOP3.LUT R83, R83, 0xfefffff8, RZ, 0xc0, !PT ;  /* 0xfefffff853537812 */ /* 0x000fe200078ec0ff */
[----:B-1----:R-:W-:Y:S01]  /*76f0*/  FMUL R4, R32, R4 ;  /* 0x0000000420047220 */ /* 0x002fe20000400000 */
[----:B------:R-:W-:Y:S01]  /*7700*/  IADD3 R88, PT, PT, R88, R89, RZ ;  /* 0x0000005958587210 */ /* 0x000fe20007ffe0ff */
[C---:B------:R-:W-:Y:S01]  /*7710*/  FMUL R5, R32.reuse, R5 ;  /* 0x0000000520057220 */ /* 0x040fe20000400000 */
[----:B------:R1:W-:Y:S01]  /*7720*/  SYNCS.ARRIVE.TRANS64.RED.A1T0 RZ, [R83+URZ], RZ ;  /* 0x000000ff53ff79a7 */ /* 0x0003e200081004ff */
[C---:B------:R-:W-:Y:S01]  /*7730*/  FFMA R4, R35.reuse, R20, R4 ;  /* 0x0000001423047223 */ /* 0x040fe20000000004 */
[C---:B------:R-:W-:Y:S01]  /*7740*/  FMUL R6, R32.reuse, R6 ;  /* 0x0000000620067220 */ /* 0x040fe20000400000 */
[C---:B------:R-:W-:Y:S01]  /*7750*/  FFMA R5, R35.reuse, R36, R5 ;  /* 0x0000002423057223 */ /* 0x040fe20000000005 */
[C---:B--23--:R-:W-:Y:S01]  /*7760*/  FMUL R0, R32.reuse, R7 ;  /* 0x0000000720007220 */ /* 0x04cfe20000400000 */
[C---:B------:R-:W-:Y:S01]  /*7770*/  FMUL R2, R32.reuse, R8 ;  /* 0x0000000820027220 */ /* 0x040fe20000400000 */
[C---:B------:R-:W-:Y:S01]  /*7780*/  FMUL R3, R32.reuse, R9 ;  /* 0x0000000920037220 */ /* 0x040fe20000400000 */
[C---:B------:R-:W-:Y:S01]  /*7790*/  FFMA R6, R35.reuse, R21, R6 ;  /* 0x0000001523067223 */ /* 0x040fe20000000006 */
        /* <DEDUP_REMOVED lines=10> */
[----:B------:R-:W-:Y:S01]  /*7840*/  FMUL R15, R32, R15 ;  /* 0x0000000f200f7220 */ /* 0x000fe20000400000 */
[C---:B------:R-:W-:Y:S01]  /*7850*/  FFMA R8, R35.reuse, R41, R8 ;  /* 0x0000002923087223 */ /* 0x040fe20000000008 */
[----:B------:R-:W-:Y:S01]  /*7860*/  LOP3.LUT R48, R50, 0xffff0000, RZ, 0xc0, !PT ;  /* 0xffff000032307812 */ /* 0x000fe200078ec0ff */
[C---:B------:R-:W-:Y:S01]  /*7870*/  FMUL R12, R32.reuse, R16 ;  /* 0x00000010200c7220 */ /* 0x040fe20000400000 */
[----:B------:R-:W-:Y:S01]  /*7880*/  FFMA R9, R35, R44, R9 ;  /* 0x0000002c23097223 */ /* 0x000fe20000000009 */
[----:B------:R-:W-:Y:S01]  /*7890*/  SHF.L.U32 R47, R51, 0x10, RZ ;  /* 0x00000010332f7819 */ /* 0x000fe200000006ff */
[C---:B------:R-:W-:Y:S01]  /*78a0*/  FMUL R13, R32.reuse, R17 ;  /* 0x00000011200d7220 */ /* 0x040fe20000400000 */
[----:B------:R-:W-:Y:S01]  /*78b0*/  FFMA R10, R35, R43, R10 ;  /* 0x0000002b230a7223 */ /* 0x000fe2000000000a */
[----:B------:R-:W-:Y:S01]  /*78c0*/  LOP3.LUT R50, R51, 0xffff0000, RZ, 0xc0, !PT ;  /* 0xffff000033327812 */ /* 0x000fe200078ec0ff */
[C---:B------:R-:W-:Y:S01]  /*78d0*/  FMUL R14, R32.reuse, R18 ;  /* 0x00000012200e7220 */ /* 0x040fe20000400000 */
[----:B------:R-:W-:Y:S01]  /*78e0*/  FFMA R15, R35, R46, R15 ;  /* 0x0000002e230f7223 */ /* 0x000fe2000000000f */
[----:B------:R-:W-:Y:S01]  /*78f0*/  FMUL R19, R32, R19 ;  /* 0x0000001320137220 */ /* 0x000fe20000400000 */
[----:B------:R-:W-:Y:S01]  /*7900*/  F2FP.RELU.BF16.F32.PACK_AB R68, R5, R4 ;  /* 0x000000040544723e */ /* 0x000fe200000018ff */
[C---:B------:R-:W-:Y:S01]  /*7910*/  FFMA R12, R35.reuse, R45, R12 ;  /* 0x0000002d230c7223 */ /* 0x040fe2000000000c */
[----:B------:R-:W-:Y:S01]  /*7920*/  F2FP.RELU.BF16.F32.PACK_AB R69, R0, R6 ;  /* 0x000000060045723e */ /* 0x000fe200000018ff */
[----:B------:R-:W-:Y:S01]  /*7930*/  FFMA R13, R35, R48, R13 ;  /* 0x00000030230d7223 */ /* 0x000fe2000000000d */
[----:B------:R-:W-:Y:S01]  /*7940*/  F2FP.RELU.BF16.F32.PACK_AB R70, R3, R2 ;  /* 0x000000020346723e */ /* 0x000fe200000018ff */
[----:B------:R-:W-:Y:S01]  /*7950*/  FFMA R14, R35, R47, R14 ;  /* 0x0000002f230e7223 */ /* 0x000fe2000000000e */
[----:B------:R-:W-:Y:S01]  /*7960*/  F2FP.RELU.BF16.F32.PACK_AB R71, R11, R7 ;  /* 0x000000070b47723e */ /* 0x000fe200000018ff */
[----:B------:R-:W-:Y:S01]  /*7970*/  FFMA R19, R35, R50, R19 ;  /* 0x0000003223137223 */ /* 0x000fe20000000013 */
[----:B------:R-:W-:Y:S02]  /*7980*/  F2FP.RELU.BF16.F32.PACK_AB R84, R9, R8 ;  /* 0x000000080954723e */ /* 0x000fe400000018ff */
[----:B------:R-:W-:Y:S01]  /*7990*/  F2FP.RELU.BF16.F32.PACK_AB R85, R15, R10 ;  /* 0x0000000a0f55723e */ /* 0x000fe200000018ff */
[----:B------:R1:W-:Y:S01]  /*79a0*/  STS.128 [R89+0x300], R68 ;  /* 0x0003004459007388 */ /* 0x0003e20000000c00 */
        /* <DEDUP_REMOVED lines=11> */
[----:B------:R-:W-:Y:S02]  /*7a60*/  UIADD3 UR12, UP0, UPT, UR52, 0x680, URZ ;  /* 0x00000680340c7890 */ /* 0x000fe4000ff1e0ff */
[----:B------:R-:W-:Y:S02]  /*7a70*/  ULEA UR4, UR43, UR46, 0xc ;  /* 0x0000002e2b047291 */ /* 0x000fe4000f8e60ff */
[----:B------:R-:W-:Y:S02]  /*7a80*/  UIADD3 UR9, UPT, UPT, UR41, 0x10, URZ ;  /* 0x0000001029097890 */ /* 0x000fe4000fffe0ff */
[----:B------:R-:W-:Y:S02]  /*7a90*/  UIADD3 UR8, UPT, UPT, UR4, 0x300, URZ ;  /* 0x0000030004087890 */ /* 0x000fe4000fffe0ff */
[----:B------:R-:W-:Y:S01]  /*7aa0*/  UIADD3.X UR13, UPT, UPT, URZ, UR53, URZ, UP0, !UPT ;  /* 0x00000035ff0d7290 */ /* 0x000fe200087fe4ff */
[----:B------:R-:W-:Y:S01]  /*7ab0*/  UMOV UR10, UR42 ;  /* 0x0000002a000a7c82 */ /* 0x000fe20008000000 */
[----:B------:R-:W-:Y:S01]  /*7ac0*/  UMOV UR11, UR36 ;  /* 0x00000024000b7c82 */ /* 0x000fe20008000000 */
[----:B------:R-:W-:Y:S02]  /*7ad0*/  UIADD3 UR5, UPT, UPT, UR41, 0x30, URZ ;  /* 0x0000003029057890 */ /* 0x000fe4000fffe0ff */
[----:B------:R-:W-:Y:S01]  /*7ae0*/  UIADD3 UR4, UPT, UPT, UR4, 0xb00, URZ ;  /* 0x00000b0004047890 */ /* 0x000fe2000fffe0ff */
[----:B------:R-:W-:Y:S03]  /*7af0*/  UMOV UR6, UR42 ;  /* 0x0000002a00067c82 */ /* 0x000fe60008000000 */
[----:B------:R2:W-:Y:S01]  /*7b00*/  UTMASTG.3D [UR8], [UR12] ;  /* 0x000000080c0073b5 */ /* 0x0005e20008010000 */
[----:B------:R-:W-:Y:S04]  /*7b10*/  UMOV UR7, UR36 ;  /* 0x0000002400077c82 */ /* 0x000fe80008000000 */
[----:B------:R2:W-:Y:S02]  /*7b20*/  UTMASTG.3D [UR4], [UR12] ;  /* 0x000000040c0073b5 */ /* 0x0005e40008010000 */
[----:B--2---:R0:W-:Y:S02]  /*7b30*/  UTMACMDFLUSH ;  /* 0x00000000000079b7 */ /* 0x0041e40000000000 */
.L_x_139:
[----:B------:R-:W-:Y:S05]  /*7b40*/  BSYNC.RECONVERGENT B0 ;  /* 0x0000000000007941 */ /* 0x000fea0003800200 */
.L_x_138:
[----:B------:R-:W-:Y:S01]  /*7b50*/  UIADD3 UR43, UPT, UPT, UR43, 0x1, URZ ;  /* 0x000000012b2b7890 */ /* 0x000fe2000fffe0ff */
[----:B------:R-:W-:Y:S03]  /*7b60*/  BSSY.RECONVERGENT B0, `(.L_x_140) ;  /* 0x0000008000007945 */ /* 0x000fe60003800200 */
[----:B------:R-:W-:Y:S04]  /*7b70*/  UISETP.NE.AND UP0, UPT, UR43, 0x3, UPT ;  /* 0x000000032b00788c */ /* 0x000fe8000bf05270 */
[----:B------:R-:W-:Y:S02]  /*7b80*/  UISETP.EQ.XOR UP1, UPT, UR40, 0x3, !UP0 ;  /* 0x000000032800788c */ /* 0x000fe4000c722a70 */
[----:B------:R-:W-:Y:S02]  /*7b90*/  USEL UR54, UR43, URZ, UP0 ;  /* 0x000000ff2b367287 */ /* 0x000fe40008000000 */
[----:B------:R-:W-:Y:S04]  /*7ba0*/  USEL UR4, URZ, 0x1, !UP1 ;  /* 0x00000001ff047887 */ /* 0x000fe8000c800000 */
[----:B------:R-:W-:Y:S01]  /*7bb0*/  ULOP3.LUT UR49, UR49, UR4, URZ, 0x3c, !UPT ;  /* 0x0000000431317292 */ /* 0x000fe2000f8e3cff */
[----:B------:R-:W-:Y:S11]  /*7bc0*/  @P0 BRA `(.L_x_141) ;  /* 0x0000000000040947 */ /* 0x000ff60003800000 */
[----:B------:R-:W-:Y:S04]  /*7bd0*/  DEPBAR.LE SB0, 0x1 ;  /* 0x000080400000791a */ /* 0x000fe80000000000 */
.L_x_141:
[----:B------:R-:W-:Y:S05]  /*7be0*/  BSYNC.RECONVERGENT B0 ;  /* 0x0000000000007941 */ /* 0x000fea0003800200 */
.L_x_140:
[----:B------:R-:W-:Y:S01]  /*7bf0*/  BAR.SYNC.DEFER_BLOCKING 0x1, 0x80 ;  /* 0x0042000000007b1d */ /* 0x000fe20000010000 */
[----:B------:R-:W-:Y:S01]  /*7c00*/  UISETP.NE.AND UP0, UPT, UR48, -0x2, UPT ;  /* 0xfffffffe3000788c */ /* 0x000fe2000bf05270 */
[----:B------:R-:W-:Y:S08]  /*7c10*/  IADD3 R0, PT, PT, R30, 0x1, RZ ;  /* 0x000000011e007810 */ /* 0x000ff00007ffe0ff */
[----:B------:R-:W-:Y:S05]  /*7c20*/  BRA.U !UP0, `(.L_x_142) ;  /* 0x0000000108287547 */ /* 0x000fea000b800000 */
[----:B------:R-:W-:Y:S01]  /*7c30*/  ISETP.NE.AND P0, PT, R82, RZ, PT ;  /* 0x000000ff5200720c */ /* 0x000fe20003f05270 */
[----:B------:R-:W-:Y:S01]  /*7c40*/  IMAD.U32 R3, RZ, RZ, UR47 ;  /* 0x0000002fff037e24 */ /* 0x000fe2000f8e00ff */
[----:B------:R-:W-:Y:S01]  /*7c50*/  UIADD3 UR47, UPT, UPT, UR47, 0x1, URZ ;  /* 0x000000012f2f7890 */ /* 0x000fe2000fffe0ff */
[----:B------:R-:W-:Y:S03]  /*7c60*/  IMAD.U32 R2, RZ, RZ, UR37 ;  /* 0x00000025ff027e24 */ /* 0x000fe6000f8e00ff */
[----:B------:R-:W-:Y:S04]  /*7c70*/  UISETP.NE.AND UP0, UPT, UR47, 0x3, UPT ;  /* 0x000000032f00788c */ /* 0x000fe8000bf05270 */
[----:B------:R-:W-:Y:S03]  /*7c80*/  USEL UR47, UR47, URZ, UP0 ;  /* 0x000000ff2f2f7287 */ /* 0x000fe60008000000 */
[----:B------:R-:W-:Y:S05]  /*7c90*/  @!P0 LEA R3, R3, UR46, 0x3 ;  /* 0x0000002e03038c11 */ /* 0x000fea000f8e18ff */
[----:B------:R-:W-:Y:S05]  /*7ca0*/  @!P0 VIADD R3, R3, 0x128 ;  /* 0x0000012803038836 */ /* 0x000fea0000000000 */
[----:B------:R-:W-:Y:S04]  /*7cb0*/  @!P0 PRMT R2, R2, 0x654, R3 ;  /* 0x0000065402028816 */ /* 0x000fe80000000003 */
[----:B------:R2:W-:Y:S03]  /*7cc0*/  @!P0 SYNCS.ARRIVE.TRANS64.RED.A1T0 RZ, [R2+URZ], RZ ;  /* 0x000000ff02ff89a7 */ /* 0x0005e600081004ff */
.L_x_142:
[----:B------:R-:W-:Y:S01]  /*7cd0*/  ISETP.NE.AND P2, PT, R79, RZ, PT ;  /* 0x000000ff4f00720c */ /* 0x000fe20003f45270 */
[----:B------:R-:W-:Y:S01]  /*7ce0*/  UIADD3 UR48, UPT, UPT, UR48, 0x2, URZ ;  /* 0x0000000230307890 */ /* 0x000fe2000fffe0ff */
[----:B------:R-:W-:Y:S01]  /*7cf0*/  ISETP.NE.AND P0, PT, R81, 0x2, PT ;  /* 0x000000025100780c */ /* 0x000fe20003f05270 */
[----:B------:R-:W-:Y:S01]  /*7d00*/  IMAD.IADD R20, R29, 0x1, R62 ;  /* 0x000000011d147824 */ /* 0x000fe200078e023e */
[----:B------:R-:W-:Y:S01]  /*7d10*/  ISETP.NE.AND P1, PT, R0, 0x4, PT ;  /* 0x000000040000780c */ /* 0x000fe20003f25270 */
[----:B------:R-:W-:Y:S01]  /*7d20*/  IMAD.IADD R21, R31, 0x1, R64 ;  /* 0x000000011f157824 */ /* 0x000fe200078e0240 */
[----:B------:R-:W-:Y:S02]  /*7d30*/  SEL R3, RZ, 0x1, P0 ;  /* 0x00000001ff037807 */ /* 0x000fe40000000000 */
[----:B--2---:R-:W-:Y:S02]  /*7d40*/  SEL R2, RZ, 0x1, P1 ;  /* 0x00000001ff027807 */ /* 0x004fe40000800000 */
[----:B------:R-:W-:Y:S02]  /*7d50*/  LOP3.LUT R76, R76, R3, RZ, 0x3c, !PT ;  /* 0x000000034c4c7212 */ /* 0x000fe400078e3cff */
[----:B------:R-:W-:Y:S02]  /*7d60*/  LOP3.LUT R77, R77, R2, RZ, 0x3c, !PT ;  /* 0x000000024d4d7212 */ /* 0x000fe400078e3cff */
[----:B------:R-:W-:Y:S02]  /*7d70*/  @P2 R2UR UR36, R75 ;  /* 0x000000004b2422ca */ /* 0x000fe400000e0000 */
[----:B------:R-:W-:Y:S02]  /*7d80*/  SEL R81, R81, RZ, P0 ;  /* 0x000000ff51517207 */ /* 0x000fe40000000000 */
[----:B------:R-:W-:Y:S01]  /*7d90*/  SEL R30, R0, RZ, P1 ;  /* 0x000000ff001e7207 */ /* 0x000fe20000800000 */
[----:B------:R-:W-:Y:S10]  /*7da0*/  @P2 BRA `(.L_x_143) ;  /* 0xffffffdc00b42947 */ /* 0x000ff4000383ffff */
[----:B------:R-:W-:-:S09]  /*7db0*/  UISETP.NE.AND UP0, UPT, UR51, URZ, UPT ;  /* 0x000000ff3300728c */ /* 0x000fd2000bf05270 */
[----:B------:R-:W-:Y:S05]  /*7dc0*/  BRA.U !UP0, `(.L_x_144) ;  /* 0x0000000108487547 */ /* 0x000fea000b800000 */
[----:B------:R-:W2:Y:S02]  /*7dd0*/  LDCU.64 UR4, c[0x0][0x890] ;  /* 0x00011200ff0477ac */ /* 0x000ea40008000a00 */
[----:B--2---:R-:W-:-:S04]  /*7de0*/  UISETP.NE.U32.AND UP0, UPT, UR4, URZ, UPT ;  /* 0x000000ff0400728c */ /* 0x004fc8000bf05070 */
[----:B------:R-:W-:-:S09]  /*7df0*/  UISETP.NE.AND.EX UP0, UPT, UR5, URZ, UPT, UP0 ;  /* 0x000000ff0500728c */ /* 0x000fd2000bf05300 */
[----:B------:R-:W-:Y:S05]  /*7e00*/  BRA.U UP0, `(.L_x_145) ;  /* 0x00000001000c7547 */ /* 0x000fea000b800000 */
[----:B------:R-:W-:-:S13]  /*7e10*/  FSETP.NEU.AND P0, PT, R35, RZ, PT ;  /* 0x000000ff2300720b */ /* 0x000fda0003f0d000 */
[----:B------:R-:W-:Y:S05]  /*7e20*/  @!P0 EXIT ;  /* 0x000000000000894d */ /* 0x000fea0003800000 */
[----:B------:R-:W-:Y:S05]  /*7e30*/  BRA `(.L_x_144) ;  /* 0x00000000002c7947 */ /* 0x000fea0003800000 */
.L_x_145:
[----:B------:R-:W-:Y:S01]  /*7e40*/  ISETP.NE.AND P0, PT, R80, RZ, PT ;  /* 0x000000ff5000720c */ /* 0x000fe20003f05270 */
[----:B------:R-:W-:-:S12]  /*7e50*/  BSSY.RECONVERGENT B0, `(.L_x_144) ;  /* 0x0000009000007945 */ /* 0x000fd80003800200 */
[----:B------:R-:W-:Y:S05]  /*7e60*/  @P0 BRA `(.L_x_146) ;  /* 0x0000000000140947 */ /* 0x000fea0003800000 */
[----:B------:R-:W2:Y:S02]  /*7e70*/  LDCU.64 UR4, c[0x0][0x888] ;  /* 0x00011100ff0477ac */ /* 0x000ea40008000a00 */
[----:B--2---:R-:W-:-:S04]  /*7e80*/  ISETP.NE.U32.AND P0, PT, RZ, UR4, PT ;  /* 0x00000004ff007c0c */ /* 0x004fc8000bf05070 */
[----:B------:R-:W-:-:S13]  /*7e90*/  ISETP.NE.AND.EX P0, PT, RZ, UR5, PT, P0 ;  /* 0x00000005ff007c0c */ /* 0x000fda000bf05300 */
[----:B------:R-:W-:Y:S05]  /*7ea0*/  @!P0 EXIT ;  /* 0x000000000000894d */ /* 0x000fea0003800000 */
[----:B------:R-:W-:Y:S05]  /*7eb0*/  BRA `(.L_x_147) ;  /* 0x0000000000087947 */ /* 0x000fea0003800000 */
.L_x_146:
[----:B------:R-:W-:-:S13]  /*7ec0*/  FSETP.NEU.AND P0, PT, R35, RZ, PT ;  /* 0x000000ff2300720b */ /* 0x000fda0003f0d000 */
[----:B------:R-:W-:Y:S05]  /*7ed0*/  @!P0 EXIT ;  /* 0x000000000000894d */ /* 0x000fea0003800000 */
.L_x_147:
[----:B------:R-:W-:Y:S05]  /*7ee0*/  BSYNC.RECONVERGENT B0 ;  /* 0x0000000000007941 */ /* 0x000fea0003800200 */
.L_x_144:
[----:B------:R-:W-:Y:S01]  /*7ef0*/  ULEA UR4, UR47, UR46, 0x3 ;  /* 0x0000002e2f047291 */ /* 0x000fe2000f8e18ff */
[----:B------:R-:W-:-:S04]  /*7f00*/  DEPBAR.LE SB0, 0x0 ;  /* 0x000080000000791a */ /* 0x000fc80000000000 */
[----:B------:R-:W-:-:S04]  /*7f10*/  UIADD3 UR4, UPT, UPT, UR4, 0x128, URZ ;  /* 0x0000012804047890 */ /* 0x000fc8000fffe0ff */
[----:B------:R-:W-:-:S09]  /*7f20*/  UPRMT UR4, UR37, 0x654, UR4 ;  /* 0x0000065425047896 */ /* 0x000fd20008000004 */
[----:B------:R-:W-:Y:S01]  /*7f30*/  SYNCS.ARRIVE.TRANS64.RED.A1T0 RZ, [UR4], RZ ;  /* 0x000000ffffff79a7 */ /* 0x000fe20008100404 */
[----:B------:R-:W-:Y:S05]  /*7f40*/  EXIT ;  /* 0x000000000000794d */ /* 0x000fea0003800000 */
.L_x_25:
[----:B--2---:R2:W4:Y:S02]  /*7f50*/  SYNCS.PHASECHK.TRANS64.TRYWAIT P0, [R3+URZ+0x1c0], R2 ;  /* 0x0001c002030075a7 */ /* 0x00452400080011ff */
[----:B----4-:R-:W-:Y:S05]  /*7f60*/  @!P0 NANOSLEEP.SYNCS 0x989680 ;  /* 0x009896800000895d */ /* 0x010fea0003900000 */
[----:B------:R-:W4:Y:S02]  /*7f70*/  @!P0 SYNCS.PHASECHK.TRANS64 P0, [R3+URZ+0x1c0], R2 ;  /* 0x0001c002030085a7 */ /* 0x000f2400080010ff */
[----:B----4-:R-:W-:Y:S05]  /*7f80*/  @!P0 BRA `(.L_x_25) ;  /* 0xfffffffc00f08947 */ /* 0x010fea000383ffff */
[----:B------:R-:W-:Y:S05]  /*7f90*/  BRA `(.L_x_148) ;  /* 0xffffff9800787947 */ /* 0x000fea000383ffff */
.L_x_28:
[----:B-1----:R-:W-:-:S07]  /*7fa0*/  MOV R2, UR33 ;  /* 0x0000002100027c02 */ /* 0x002fce0008000f00 */
.L_x_149:
[----:B-1----:R1:W2:Y:S02]  /*7fb0*/  SYNCS.PHASECHK.TRANS64.TRYWAIT P0, [R2+URZ+0x88], R5 ;  /* 0x00008805020075a7 */ /* 0x0022a400080011ff */
[----:B--2---:R-:W-:Y:S05]  /*7fc0*/  @!P0 NANOSLEEP.SYNCS 0x989680 ;  /* 0x009896800000895d */ /* 0x004fea0003900000 */
[----:B------:R-:W2:Y:S02]  /*7fd0*/  @!P0 SYNCS.PHASECHK.TRANS64 P0, [R2+URZ+0x88], R5 ;  /* 0x00008805020085a7 */ /* 0x000ea400080010ff */
[----:B--2---:R-:W-:Y:S05]  /*7fe0*/  @!P0 BRA `(.L_x_149) ;  /* 0xfffffffc00f08947 */ /* 0x004fea000383ffff */
[----:B------:R-:W-:Y:S05]  /*7ff0*/  BRA `(.L_x_27) ;  /* 0xffffff9800e07947 */ /* 0x000fea000383ffff */
.L_x_35:
[----:B-1----:R-:W-:-:S07]  /*8000*/  MOV R2, UR17 ;  /* 0x0000001100027c02 */ /* 0x002fce0008000f00 */
.L_x_150:
[----:B-1----:R1:W2:Y:S02]  /*8010*/  SYNCS.PHASECHK.TRANS64.TRYWAIT P0, [R2+URZ+0x88], R5 ;  /* 0x00008805020075a7 */ /* 0x0022a400080011ff */
[----:B--2---:R-:W-:Y:S05]  /*8020*/  @!P0 NANOSLEEP.SYNCS 0x989680 ;  /* 0x009896800000895d */ /* 0x004fea0003900000 */
[----:B------:R-:W2:Y:S02]  /*8030*/  @!P0 SYNCS.PHASECHK.TRANS64 P0, [R2+URZ+0x88], R5 ;  /* 0x00008805020085a7 */ /* 0x000ea400080010ff */
[----:B--2---:R-:W-:Y:S05]  /*8040*/  @!P0 BRA `(.L_x_150) ;  /* 0xfffffffc00f08947 */ /* 0x004fea000383ffff */
[----:B------:R-:W-:Y:S05]  /*8050*/  BRA `(.L_x_34) ;  /* 0xffffff9c00a07947 */ /* 0x000fea000383ffff */
.L_x_40:
[----:B-1----:R1:W2:Y:S02]  /*8060*/  SYNCS.PHASECHK.TRANS64.TRYWAIT P0, [R2+URZ+0x150], R3 ;  /* 0x00015003020075a7 */ /* 0x0022a400080011ff */
[----:B--2---:R-:W-:Y:S05]  /*8070*/  @!P0 NANOSLEEP.SYNCS 0x989680 ;  /* 0x009896800000895d */ /* 0x004fea0003900000 */
[----:B------:R-:W2:Y:S02]  /*8080*/  @!P0 SYNCS.PHASECHK.TRANS64 P0, [R2+URZ+0x150], R3 ;  /* 0x00015003020085a7 */ /* 0x000ea400080010ff */
[----:B--2---:R-:W-:Y:S05]  /*8090*/  @!P0 BRA `(.L_x_40) ;  /* 0xfffffffc00f08947 */ /* 0x004fea000383ffff */
[----:B------:R-:W-:Y:S05]  /*80a0*/  BRA `(.L_x_151) ;  /* 0xffffffa000447947 */ /* 0x000fea000383ffff */
.L_x_44:
[----:B---3--:R-:W-:-:S07]  /*80b0*/  MOV R0, UR4 ;  /* 0x0000000400007c02 */ /* 0x008fce0008000f00 */
.L_x_152:
[----:B-1----:R1:W2:Y:S02]  /*80c0*/  SYNCS.PHASECHK.TRANS64.TRYWAIT P0, [R0+URZ], R3 ;  /* 0x00000003000075a7 */ /* 0x0022a400080011ff */
[----:B--2---:R-:W-:Y:S05]  /*80d0*/  @!P0 NANOSLEEP.SYNCS 0x989680 ;  /* 0x009896800000895d */ /* 0x004fea0003900000 */
[----:B------:R-:W2:Y:S02]  /*80e0*/  @!P0 SYNCS.PHASECHK.TRANS64 P0, [R0+URZ], R3 ;  /* 0x00000003000085a7 */ /* 0x000ea400080010ff */
[----:B--2---:R-:W-:Y:S05]  /*80f0*/  @!P0 BRA `(.L_x_152) ;  /* 0xfffffffc00f08947 */ /* 0x004fea000383ffff */
[----:B------:R-:W-:Y:S05]  /*8100*/  BRA `(.L_x_153) ;  /* 0xffffffa400b47947 */ /* 0x000fea000383ffff */
.L_x_45:
[----:B---3--:R-:W-:-:S07]  /*8110*/  MOV R0, UR4 ;  /* 0x0000000400007c02 */ /* 0x008fce0008000f00 */
.L_x_154:
[----:B-1----:R1:W2:Y:S02]  /*8120*/  SYNCS.PHASECHK.TRANS64.TRYWAIT P0, [R0+URZ], R3 ;  /* 0x00000003000075a7 */ /* 0x0022a400080011ff */
[----:B--2---:R-:W-:Y:S05]  /*8130*/  @!P0 NANOSLEEP.SYNCS 0x989680 ;  /* 0x009896800000895d */ /* 0x004fea0003900000 */
[----:B------:R-:W2:Y:S02]  /*8140*/  @!P0 SYNCS.PHASECHK.TRANS64 P0, [R0+URZ], R3 ;  /* 0x00000003000085a7 */ /* 0x000ea400080010ff */
[----:B--2---:R-:W-:Y:S05]  /*8150*/  @!P0 BRA `(.L_x_154) ;  /* 0xfffffffc00f08947 */ /* 0x004fea000383ffff */
[----:B------:R-:W-:Y:S05]  /*8160*/  BRA `(.L_x_155) ;  /* 0xffffffa400c07947 */ /* 0x000fea000383ffff */
.L_x_46:
[----:B---3--:R-:W-:-:S07]  /*8170*/  MOV R0, UR4 ;  /* 0x0000000400007c02 */ /* 0x008fce0008000f00 */
.L_x_156:
[----:B-1----:R1:W2:Y:S02]  /*8180*/  SYNCS.PHASECHK.TRANS64.TRYWAIT P0, [R0+URZ], R3 ;  /* 0x00000003000075a7 */ /* 0x0022a400080011ff */
[----:B--2---:R-:W-:Y:S05]  /*8190*/  @!P0 NANOSLEEP.SYNCS 0x989680 ;  /* 0x009896800000895d */ /* 0x004fea0003900000 */
[----:B------:R-:W2:Y:S02]  /*81a0*/  @!P0 SYNCS.PHASECHK.TRANS64 P0, [R0+URZ], R3 ;  /* 0x00000003000085a7 */ /* 0x000ea400080010ff */
[----:B--2---:R-:W-:Y:S05]  /*81b0*/  @!P0 BRA `(.L_x_156) ;  /* 0xfffffffc00f08947 */ /* 0x004fea000383ffff */
[----:B------:R-:W-:Y:S05]  /*81c0*/  BRA `(.L_x_157) ;  /* 0xffffffa400cc7947 */ /* 0x000fea000383ffff */
.L_x_47:
[----:B---3--:R-:W-:-:S07]  /*81d0*/  MOV R0, UR4 ;  /* 0x0000000400007c02 */ /* 0x008fce0008000f00 */
.L_x_158:
[----:B-1----:R1:W2:Y:S02]  /*81e0*/  SYNCS.PHASECHK.TRANS64.TRYWAIT P0, [R0+URZ], R3 ;  /* 0x00000003000075a7 */ /* 0x0022a400080011ff */
[----:B--2---:R-:W-:Y:S05]  /*81f0*/  @!P0 NANOSLEEP.SYNCS 0x989680 ;  /* 0x009896800000895d */ /* 0x004fea0003900000 */
[----:B------:R-:W2:Y:S02]  /*8200*/  @!P0 SYNCS.PHASECHK.TRANS64 P0, [R0+URZ], R3 ;  /* 0x00000003000085a7 */ /* 0x000ea400080010ff */
[----:B--2---:R-:W-:Y:S05]  /*8210*/  @!P0 BRA `(.L_x_158) ;  /* 0xfffffffc00f08947 */ /* 0x004fea000383ffff */
[----:B------:R-:W-:Y:S05]  /*8220*/  BRA `(.L_x_159) ;  /* 0xffffffa400d87947 */ /* 0x000fea000383ffff */
.L_x_48:
[----:B---3--:R-:W-:-:S07]  /*8230*/  MOV R0, UR4 ;  /* 0x0000000400007c02 */ /* 0x008fce0008000f00 */
.L_x_160:
[----:B-1----:R1:W2:Y:S02]  /*8240*/  SYNCS.PHASECHK.TRANS64.TRYWAIT P0, [R0+URZ], R3 ;  /* 0x00000003000075a7 */ /* 0x0022a400080011ff */
[----:B--2---:R-:W-:Y:S05]  /*8250*/  @!P0 NANOSLEEP.SYNCS 0x989680 ;  /* 0x009896800000895d */ /* 0x004fea0003900000 */
[----:B------:R-:W2:Y:S02]  /*8260*/  @!P0 SYNCS.PHASECHK.TRANS64 P0, [R0+URZ], R3 ;  /* 0x00000003000085a7 */ /* 0x000ea400080010ff */
[----:B--2---:R-:W-:Y:S05]  /*8270*/  @!P0 BRA `(.L_x_160) ;  /* 0xfffffffc00f08947 */ /* 0x004fea000383ffff */
[----:B------:R-:W-:Y:S05]  /*8280*/  BRA `(.L_x_161) ;  /* 0xffffffa400e47947 */ /* 0x000fea000383ffff */
.L_x_49:
[----:B---3--:R-:W-:-:S07]  /*8290*/  MOV R0, UR4 ;  /* 0x0000000400007c02 */ /* 0x008fce0008000f00 */
.L_x_162:
[----:B-1----:R1:W2:Y:S02]  /*82a0*/  SYNCS.PHASECHK.TRANS64.TRYWAIT P0, [R0+URZ], R3 ;  /* 0x00000003000075a7 */ /* 0x0022a400080011ff */
[----:B--2---:R-:W-:Y:S05]  /*82b0*/  @!P0 NANOSLEEP.SYNCS 0x989680 ;  /* 0x009896800000895d */ /* 0x004fea0003900000 */
[----:B------:R-:W2:Y:S02]  /*82c0*/  @!P0 SYNCS.PHASECHK.TRANS64 P0, [R0+URZ], R3 ;  /* 0x00000003000085a7 */ /* 0x000ea400080010ff */
[----:B--2---:R-:W-:Y:S05]  /*82d0*/  @!P0 BRA `(.L_x_162) ;  /* 0xfffffffc00f08947 */ /* 0x004fea000383ffff */
[----:B------:R-:W-:Y:S05]  /*82e0*/  BRA `(.L_x_163) ;  /* 0xffffffa400f07947 */ /* 0x000fea000383ffff */
.L_x_50:
[----:B---3--:R-:W-:-:S07]  /*82f0*/  MOV R0, UR4 ;  /* 0x0000000400007c02 */ /* 0x008fce0008000f00 */
.L_x_164:
[----:B-1----:R1:W2:Y:S02]  /*8300*/  SYNCS.PHASECHK.TRANS64.TRYWAIT P0, [R0+URZ], R3 ;  /* 0x00000003000075a7 */ /* 0x0022a400080011ff */
[----:B--2---:R-:W-:Y:S05]  /*8310*/  @!P0 NANOSLEEP.SYNCS 0x989680 ;  /* 0x009896800000895d */ /* 0x004fea0003900000 */
[----:B------:R-:W2:Y:S02]  /*8320*/  @!P0 SYNCS.PHASECHK.TRANS64 P0, [R0+URZ], R3 ;  /* 0x00000003000085a7 */ /* 0x000ea400080010ff */
[----:B--2---:R-:W-:Y:S05]  /*8330*/  @!P0 BRA `(.L_x_164) ;  /* 0xfffffffc00f08947 */ /* 0x004fea000383ffff */
[----:B------:R-:W-:Y:S05]  /*8340*/  BRA `(.L_x_165) ;  /* 0xffffffa400fc7947 */ /* 0x000fea000383ffff */
.L_x_51:
[----:B---3--:R-:W-:-:S07]  /*8350*/  MOV R0, UR4 ;  /* 0x0000000400007c02 */ /* 0x008fce0008000f00 */
.L_x_166:
[----:B-1----:R1:W2:Y:S02]  /*8360*/  SYNCS.PHASECHK.TRANS64.TRYWAIT P0, [R0+URZ], R3 ;  /* 0x00000003000075a7 */ /* 0x0022a400080011ff */
[----:B--2---:R-:W-:Y:S05]  /*8370*/  @!P0 NANOSLEEP.SYNCS 0x989680 ;  /* 0x009896800000895d */ /* 0x004fea0003900000 */
[----:B------:R-:W2:Y:S02]  /*8380*/  @!P0 SYNCS.PHASECHK.TRANS64 P0, [R0+URZ], R3 ;  /* 0x00000003000085a7 */ /* 0x000ea400080010ff */
[----:B--2---:R-:W-:Y:S05]  /*8390*/  @!P0 BRA `(.L_x_166) ;  /* 0xfffffffc00f08947 */ /* 0x004fea000383ffff */
[----:B------:R-:W-:Y:S05]  /*83a0*/  BRA `(.L_x_167) ;  /* 0xffffffa800087947 */ /* 0x000fea000383ffff */
.L_x_52:
[----:B---3--:R-:W-:-:S07]  /*83b0*/  MOV R0, UR4 ;  /* 0x0000000400007c02 */ /* 0x008fce0008000f00 */
.L_x_168:
[----:B-1----:R1:W2:Y:S02]  /*83c0*/  SYNCS.PHASECHK.TRANS64.TRYWAIT P0, [R0+URZ], R3 ;  /* 0x00000003000075a7 */ /* 0x0022a400080011ff */
[----:B--2---:R-:W-:Y:S05]  /*83d0*/  @!P0 NANOSLEEP.SYNCS 0x989680 ;  /* 0x009896800000895d */ /* 0x004fea0003900000 */
[----:B------:R-:W2:Y:S02]  /*83e0*/  @!P0 SYNCS.PHASECHK.TRANS64 P0, [R0+URZ], R3 ;  /* 0x00000003000085a7 */ /* 0x000ea400080010ff */
[----:B--2---:R-:W-:Y:S05]  /*83f0*/  @!P0 BRA `(.L_x_168) ;  /* 0xfffffffc00f08947 */ /* 0x004fea000383ffff */
[----:B------:R-:W-:Y:S05]  /*8400*/  BRA `(.L_x_169) ;  /* 0xffffffa800147947 */ /* 0x000fea000383ffff */
.L_x_53:
[----:B---3--:R-:W-:-:S07]  /*8410*/  MOV R0, UR4 ;  /* 0x0000000400007c02 */ /* 0x008fce0008000f00 */
.L_x_170:
[----:B-1----:R1:W2:Y:S02]  /*8420*/  SYNCS.PHASECHK.TRANS64.TRYWAIT P0, [R0+URZ], R3 ;  /* 0x00000003000075a7 */ /* 0x0022a400080011ff */
[----:B--2---:R-:W-:Y:S05]  /*8430*/  @!P0 NANOSLEEP.SYNCS 0x989680 ;  /* 0x009896800000895d */ /* 0x004fea0003900000 */
[----:B------:R-:W2:Y:S02]  /*8440*/  @!P0 SYNCS.PHASECHK.TRANS64 P0, [R0+URZ], R3 ;  /* 0x00000003000085a7 */ /* 0x000ea400080010ff */
[----:B--2---:R-:W-:Y:S05]  /*8450*/  @!P0 BRA `(.L_x_170) ;  /* 0xfffffffc00f08947 */ /* 0x004fea000383ffff */
[----:B------:R-:W-:Y:S05]  /*8460*/  BRA `(.L_x_171) ;  /* 0xffffffa800207947 */ /* 0x000fea000383ffff */
.L_x_54:
[----:B---3--:R-:W-:-:S07]  /*8470*/  MOV R0, UR4 ;  /* 0x0000000400007c02 */ /* 0x008fce0008000f00 */
.L_x_172:
[----:B-1----:R1:W2:Y:S02]  /*8480*/  SYNCS.PHASECHK.TRANS64.TRYWAIT P0, [R0+URZ], R3 ;  /* 0x00000003000075a7 */ /* 0x0022a400080011ff */
[----:B--2---:R-:W-:Y:S05]  /*8490*/  @!P0 NANOSLEEP.SYNCS 0x989680 ;  /* 0x009896800000895d */ /* 0x004fea0003900000 */
[----:B------:R-:W2:Y:S02]  /*84a0*/  @!P0 SYNCS.PHASECHK.TRANS64 P0, [R0+URZ], R3 ;  /* 0x00000003000085a7 */ /* 0x000ea400080010ff */
[----:B--2---:R-:W-:Y:S05]  /*84b0*/  @!P0 BRA `(.L_x_172) ;  /* 0xfffffffc00f08947 */ /* 0x004fea000383ffff */
[----:B------:R-:W-:Y:S05]  /*84c0*/  BRA `(.L_x_173) ;  /* 0xffffffa8002c7947 */ /* 0x000fea000383ffff */
.L_x_55:
[----:B---3--:R-:W-:-:S07]  /*84d0*/  MOV R0, UR4 ;  /* 0x0000000400007c02 */ /* 0x008fce0008000f00 */
.L_x_174:
[----:B-1----:R1:W2:Y:S02]  /*84e0*/  SYNCS.PHASECHK.TRANS64.TRYWAIT P0, [R0+URZ], R3 ;  /* 0x00000003000075a7 */ /* 0x0022a400080011ff */
[----:B--2---:R-:W-:Y:S05]  /*84f0*/  @!P0 NANOSLEEP.SYNCS 0x989680 ;  /* 0x009896800000895d */ /* 0x004fea0003900000 */
[----:B------:R-:W2:Y:S02]  /*8500*/  @!P0 SYNCS.PHASECHK.TRANS64 P0, [R0+URZ], R3 ;  /* 0x00000003000085a7 */ /* 0x000ea400080010ff */
[----:B--2---:R-:W-:Y:S05]  /*8510*/  @!P0 BRA `(.L_x_174) ;  /* 0xfffffffc00f08947 */ /* 0x004fea000383ffff */
[----:B------:R-:W-:Y:S05]  /*8520*/  BRA `(.L_x_175) ;  /* 0xffffffa800387947 */ /* 0x000fea000383ffff */
.L_x_56:
[----:B---3--:R-:W-:-:S07]  /*8530*/  MOV R0, UR4 ;  /* 0x0000000400007c02 */ /* 0x008fce0008000f00 */
.L_x_176:
[----:B-1----:R1:W2:Y:S02]  /*8540*/  SYNCS.PHASECHK.TRANS64.TRYWAIT P0, [R0+URZ], R3 ;  /* 0x00000003000075a7 */ /* 0x0022a400080011ff */
[----:B--2---:R-:W-:Y:S05]  /*8550*/  @!P0 NANOSLEEP.SYNCS 0x989680 ;  /* 0x009896800000895d */ /* 0x004fea0003900000 */
[----:B------:R-:W2:Y:S02]  /*8560*/  @!P0 SYNCS.PHASECHK.TRANS64 P0, [R0+URZ], R3 ;  /* 0x00000003000085a7 */ /* 0x000ea400080010ff */
[----:B--2---:R-:W-:Y:S05]  /*8570*/  @!P0 BRA `(.L_x_176) ;  /* 0xfffffffc00f08947 */ /* 0x004fea000383ffff */
[----:B------:R-:W-:Y:S05]  /*8580*/  BRA `(.L_x_177) ;  /* 0xffffffa800447947 */ /* 0x000fea000383ffff */
.L_x_57:
[----:B---3--:R-:W-:-:S07]  /*8590*/  MOV R0, UR4 ;  /* 0x0000000400007c02 */ /* 0x008fce0008000f00 */
.L_x_178:
[----:B-1----:R1:W2:Y:S02]  /*85a0*/  SYNCS.PHASECHK.TRANS64.TRYWAIT P0, [R0+URZ], R3 ;  /* 0x00000003000075a7 */ /* 0x0022a400080011ff */
[----:B--2---:R-:W-:Y:S05]  /*85b0*/  @!P0 NANOSLEEP.SYNCS 0x989680 ;  /* 0x009896800000895d */ /* 0x004fea0003900000 */
[----:B------:R-:W2:Y:S02]  /*85c0*/  @!P0 SYNCS.PHASECHK.TRANS64 P0, [R0+URZ], R3 ;  /* 0x00000003000085a7 */ /* 0x000ea400080010ff */
[----:B--2---:R-:W-:Y:S05]  /*85d0*/  @!P0 BRA `(.L_x_178) ;  /* 0xfffffffc00f08947 */ /* 0x004fea000383ffff */
[----:B------:R-:W-:Y:S05]  /*85e0*/  BRA `(.L_x_179) ;  /* 0xffffffa800507947 */ /* 0x000fea000383ffff */
.L_x_58:
[----:B---3--:R-:W-:-:S07]  /*85f0*/  MOV R0, UR4 ;  /* 0x0000000400007c02 */ /* 0x008fce0008000f00 */
.L_x_180:
[----:B-1----:R1:W2:Y:S02]  /*8600*/  SYNCS.PHASECHK.TRANS64.TRYWAIT P0, [R0+URZ], R3 ;  /* 0x00000003000075a7 */ /* 0x0022a400080011ff */
[----:B--2---:R-:W-:Y:S05]  /*8610*/  @!P0 NANOSLEEP.SYNCS 0x989680 ;  /* 0x009896800000895d */ /* 0x004fea0003900000 */
[----:B------:R-:W2:Y:S02]  /*8620*/  @!P0 SYNCS.PHASECHK.TRANS64 P0, [R0+URZ], R3 ;  /* 0x00000003000085a7 */ /* 0x000ea400080010ff */
[----:B--2---:R-:W-:Y:S05]  /*8630*/  @!P0 BRA `(.L_x_180) ;  /* 0xfffffffc00f08947 */ /* 0x004fea000383ffff */
[----:B------:R-:W-:Y:S05]  /*8640*/  BRA `(.L_x_181) ;  /* 0xffffffa8005c7947 */ /* 0x000fea000383ffff */
.L_x_59:
[----:B---3--:R-:W-:-:S07]  /*8650*/  MOV R0, UR4 ;  /* 0x0000000400007c02 */ /* 0x008fce0008000f00 */
.L_x_182:
[----:B-1----:R1:W2:Y:S02]  /*8660*/  SYNCS.PHASECHK.TRANS64.TRYWAIT P0, [R0+URZ], R3 ;  /* 0x00000003000075a7 */ /* 0x0022a400080011ff */
[----:B--2---:R-:W-:Y:S05]  /*8670*/  @!P0 NANOSLEEP.SYNCS 0x989680 ;  /* 0x009896800000895d */ /* 0x004fea0003900000 */
[----:B------:R-:W2:Y:S02]  /*8680*/  @!P0 SYNCS.PHASECHK.TRANS64 P0, [R0+URZ], R3 ;  /* 0x00000003000085a7 */ /* 0x000ea400080010ff */
[----:B--2---:R-:W-:Y:S05]  /*8690*/  @!P0 BRA `(.L_x_182) ;  /* 0xfffffffc00f08947 */ /* 0x004fea000383ffff */
[----:B------:R-:W-:Y:S05]  /*86a0*/  BRA `(.L_x_183) ;  /* 0xffffffa800687947 */ /* 0x000fea000383ffff */
.L_x_62:
[----:B-1----:R1:W2:Y:S02]  /*86b0*/  SYNCS.PHASECHK.TRANS64.TRYWAIT P0, [R0+URZ+0x1b0], R5 ;  /* 0x0001b005000075a7 */ /* 0x0022a400080011ff */
[----:B--2---:R-:W-:Y:S05]  /*86c0*/  @!P0 NANOSLEEP.SYNCS 0x989680 ;  /* 0x009896800000895d */ /* 0x004fea0003900000 */
[----:B------:R-:W2:Y:S02]  /*86d0*/  @!P0 SYNCS.PHASECHK.TRANS64 P0, [R0+URZ+0x1b0], R5 ;  /* 0x0001b005000085a7 */ /* 0x000ea400080010ff */
[----:B--2---:R-:W-:Y:S05]  /*86e0*/  @!P0 BRA `(.L_x_62) ;  /* 0xfffffffc00f08947 */ /* 0x004fea000383ffff */
[----:B------:R-:W-:Y:S05]  /*86f0*/  BRA `(.L_x_184) ;  /* 0xffffffa800c87947 */ /* 0x000fea000383ffff */
.L_x_63:
[----:B------:R-:W-:-:S07]  /*8700*/  MOV R0, UR5 ;  /* 0x0000000500007c02 */ /* 0x000fce0008000f00 */
.L_x_185:
[----:B-1----:R1:W2:Y:S02]  /*8710*/  SYNCS.PHASECHK.TRANS64.TRYWAIT P0, [R0+URZ+0x160], R7 ;  /* 0x00016007000075a7 */ /* 0x0022a400080011ff */
[----:B--2---:R-:W-:Y:S05]  /*8720*/  @!P0 NANOSLEEP.SYNCS 0x989680 ;  /* 0x009896800000895d */ /* 0x004fea0003900000 */
[----:B------:R-:W2:Y:S02]  /*8730*/  @!P0 SYNCS.PHASECHK.TRANS64 P0, [R0+URZ+0x160], R7 ;  /* 0x00016007000085a7 */ /* 0x000ea400080010ff */
[----:B--2---:R-:W-:Y:S05]  /*8740*/  @!P0 BRA `(.L_x_185) ;  /* 0xfffffffc00f08947 */ /* 0x004fea000383ffff */
[----:B------:R-:W-:Y:S05]  /*8750*/  BRA `(.L_x_186) ;  /* 0xffffffa800d87947 */ /* 0x000fea000383ffff */
.L_x_64:
[----:B-1----:R1:W2:Y:S02]  /*8760*/  SYNCS.PHASECHK.TRANS64.TRYWAIT P1, [R0+URZ+0x150], R5 ;  /* 0x00015005000075a7 */ /* 0x0022a400080211ff */
[----:B--2---:R-:W-:Y:S05]  /*8770*/  @!P1 NANOSLEEP.SYNCS 0x989680 ;  /* 0x009896800000995d */ /* 0x004fea0003900000 */
[----:B------:R-:W2:Y:S02]  /*8780*/  @!P1 SYNCS.PHASECHK.TRANS64 P1, [R0+URZ+0x150], R5 ;  /* 0x00015005000095a7 */ /* 0x000ea400080210ff */
[----:B--2---:R-:W-:Y:S05]  /*8790*/  @!P1 BRA `(.L_x_64) ;  /* 0xfffffffc00f09947 */ /* 0x004fea000383ffff */
[----:B------:R-:W-:Y:S05]  /*87a0*/  BRA `(.L_x_187) ;  /* 0xffffffac00087947 */ /* 0x000fea000383ffff */
.L_x_67:
[----:B------:R-:W-:-:S07]  /*87b0*/  MOV R0, UR5 ;  /* 0x0000000500007c02 */ /* 0x000fce0008000f00 */
.L_x_188:
[----:B-1----:R1:W2:Y:S02]  /*87c0*/  SYNCS.PHASECHK.TRANS64.TRYWAIT P0, [R0+URZ+0x160], R3 ;  /* 0x00016003000075a7 */ /* 0x0022a400080011ff */
[----:B--2---:R-:W-:Y:S05]  /*87d0*/  @!P0 NANOSLEEP.SYNCS 0x989680 ;  /* 0x009896800000895d */ /* 0x004fea0003900000 */
[----:B------:R-:W2:Y:S02]  /*87e0*/  @!P0 SYNCS.PHASECHK.TRANS64 P0, [R0+URZ+0x160], R3 ;  /* 0x00016003000085a7 */ /* 0x000ea400080010ff */
[----:B--2---:R-:W-:Y:S05]  /*87f0*/  @!P0 BRA `(.L_x_188) ;  /* 0xfffffffc00f08947 */ /* 0x004fea000383ffff */
[----:B------:R-:W-:Y:S05]  /*8800*/  BRA `(.L_x_66) ;  /* 0xffffffac005c7947 */ /* 0x000fea000383ffff */
.L_x_76:
[----:B-1----:R-:W-:-:S04]  /*8810*/  MOV R4, UR6 ;  /* 0x0000000600047c02 */ /* 0x002fc80008000f00 */
[----:B------:R1:W2:Y:S03]  /*8820*/  SYNCS.PHASECHK.TRANS64.TRYWAIT P0, [R4+URZ+0x8], R5 ;  /* 0x00000805040075a7 */ /* 0x0002a600080011ff */
[----:B--2---:R-:W-:Y:S05]  /*8830*/  @!P0 NANOSLEEP.SYNCS 0x989680 ;  /* 0x009896800000895d */ /* 0x004fea0003900000 */
[----:B------:R-:W2:Y:S02]  /*8840*/  @!P0 SYNCS.PHASECHK.TRANS64 P0, [R4+URZ+0x8], R5 ;  /* 0x00000805040085a7 */ /* 0x000ea400080010ff */
[----:B--2---:R-:W-:Y:S05]  /*8850*/  @!P0 BRA `(.L_x_76) ;  /* 0xfffffffc00ec8947 */ /* 0x004fea000383ffff */
[----:B------:R-:W-:Y:S05]  /*8860*/  BRA `(.L_x_75) ;  /* 0xffffffb000107947 */ /* 0x000fea000383ffff */
.L_x_78:
[----:B------:R-:W-:Y:S01]  /*8870*/  BSSY B0, `(.L_x_189) ;  /* 0x0000006000007945 */ /* 0x000fe20003800000 */
[----:B------:R-:W-:-:S07]  /*8880*/  MOV R15, 0xffffffff ;  /* 0xffffffff000f7802 */ /* 0x000fce0000000f00 */
[----:B-1---5:R-:W-:Y:S05]  /*8890*/  WARPSYNC.COLLECTIVE R15, `(.L_x_190) ;  /* 0x000000000f0c7348 */ /* 0x022fea0003c00000 */
[----:B------:R-:W-:Y:S02]  /*88a0*/  ELECT P6, UR79, PT ;  /* 0x00000000004f782f */ /* 0x000fe400038c0000 */
[----:B------:R-:W-:Y:S01]  /*88b0*/  MOV R14, UR79 ;  /* 0x0000004f000e7c02 */ /* 0x000fe20008000f00 */
[----:B-1---5:R-:W-:Y:S10]  /*88c0*/  ENDCOLLECTIVE ;  /* 0x000000000000791b */ /* 0x022ff40003800000 */
.L_x_190:
[----:B------:R-:W-:Y:S05]  /*88d0*/  BSYNC B0 ;  /* 0x0000000000007941 */ /* 0x000fea0003800000 */
.L_x_189:
[----:B------:R-:W-:Y:S05]  /*88e0*/  BRA `(.L_x_191) ;  /* 0xffffffb000407947 */ /* 0x000fea000383ffff */
.L_x_80:
[----:B-1----:R-:W-:-:S04]  /*88f0*/  MOV R2, UR6 ;  /* 0x0000000600027c02 */ /* 0x002fc80008000f00 */
[----:B------:R1:W2:Y:S03]  /*8900*/  SYNCS.PHASECHK.TRANS64.TRYWAIT P0, [R2+URZ+0x8], R3 ;  /* 0x00000803020075a7 */ /* 0x0002a600080011ff */
[----:B--2---:R-:W-:Y:S05]  /*8910*/  @!P0 NANOSLEEP.SYNCS 0x989680 ;  /* 0x009896800000895d */ /* 0x004fea0003900000 */
[----:B------:R-:W2:Y:S02]  /*8920*/  @!P0 SYNCS.PHASECHK.TRANS64 P0, [R2+URZ+0x8], R3 ;  /* 0x00000803020085a7 */ /* 0x000ea400080010ff */
[----:B--2---:R-:W-:Y:S05]  /*8930*/  @!P0 BRA `(.L_x_80) ;  /* 0xfffffffc00ec8947 */ /* 0x004fea000383ffff */
[----:B------:R-:W-:Y:S05]  /*8940*/  BRA `(.L_x_79) ;  /* 0xffffffb000447947 */ /* 0x000fea000383ffff */
.L_x_81:
[----:B-1----:R1:W2:Y:S02]  /*8950*/  SYNCS.PHASECHK.TRANS64.TRYWAIT P0, [R0+URZ+0x150], R5 ;  /* 0x00015005000075a7 */ /* 0x0022a400080011ff */
[----:B--2---:R-:W-:Y:S05]  /*8960*/  @!P0 NANOSLEEP.SYNCS 0x989680 ;  /* 0x009896800000895d */ /* 0x004fea0003900000 */
[----:B------:R-:W2:Y:S02]  /*8970*/  @!P0 SYNCS.PHASECHK.TRANS64 P0, [R0+URZ+0x150], R5 ;  /* 0x00015005000085a7 */ /* 0x000ea400080010ff */
[----:B--2---:R-:W-:Y:S05]  /*8980*/  @!P0 BRA `(.L_x_81) ;  /* 0xfffffffc00f08947 */ /* 0x004fea000383ffff */
[----:B------:R-:W-:Y:S05]  /*8990*/  BRA `(.L_x_192) ;  /* 0xffffffb400307947 */ /* 0x000fea000383ffff */
.L_x_83:
[----:B------:R-:W-:-:S07]  /*89a0*/  MOV R0, UR9 ;  /* 0x0000000900007c02 */ /* 0x000fce0008000f00 */
.L_x_193:
[----:B-1----:R1:W2:Y:S02]  /*89b0*/  SYNCS.PHASECHK.TRANS64.TRYWAIT P0, [R0+URZ+0x190], R5 ;  /* 0x00019005000075a7 */ /* 0x0022a400080011ff */
[----:B--2---:R-:W-:Y:S05]  /*89c0*/  @!P0 NANOSLEEP.SYNCS 0x989680 ;  /* 0x009896800000895d */ /* 0x004fea0003900000 */
[----:B------:R-:W2:Y:S02]  /*89d0*/  @!P0 SYNCS.PHASECHK.TRANS64 P0, [R0+URZ+0x190], R5 ;  /* 0x00019005000085a7 */ /* 0x000ea400080010ff */
[----:B--2---:R-:W-:Y:S05]  /*89e0*/  @!P0 BRA `(.L_x_193) ;  /* 0xfffffffc00f08947 */ /* 0x004fea000383ffff */
[----:B------:R-:W-:Y:S05]  /*89f0*/  BRA `(.L_x_194) ;  /* 0xffffffb4007c7947 */ /* 0x000fea000383ffff */
.L_x_86:
[----:B------:R-:W-:Y:S07]  /*8a00*/  MOV R0, UR8 ;  /* 0x0000000800007c02 */ /* 0x000fee0008000f00 */
.L_x_195:
[----:B-1----:R1:W2:Y:S02]  /*8a10*/  SYNCS.PHASECHK.TRANS64.TRYWAIT P0, [R0+URZ], R5 ;  /* 0x00000005000075a7 */ /* 0x0022a400080011ff */
[----:B--2---:R-:W-:Y:S05]  /*8a20*/  @!P0 NANOSLEEP.SYNCS 0x989680 ;  /* 0x009896800000895d */ /* 0x004fea0003900000 */
[----:B------:R-:W2:Y:S02]  /*8a30*/  @!P0 SYNCS.PHASECHK.TRANS64 P0, [R0+URZ], R5 ;  /* 0x00000005000085a7 */ /* 0x000ea400080010ff */
[----:B--2---:R-:W-:Y:S05]  /*8a40*/  @!P0 BRA `(.L_x_195) ;  /* 0xfffffffc00f08947 */ /* 0x004fea000383ffff */
[----:B------:R-:W-:Y:S05]  /*8a50*/  BRA `(.L_x_85) ;  /* 0xffffffb400907947 */ /* 0x000fea000383ffff */
.L_x_90:
[----:B-1----:R-:W-:-:S07]  /*8a60*/  MOV R0, UR8 ;  /* 0x0000000800007c02 */ /* 0x002fce0008000f00 */
.L_x_196:
[----:B-1----:R1:W2:Y:S02]  /*8a70*/  SYNCS.PHASECHK.TRANS64.TRYWAIT P0, [R0+URZ], R3 ;  /* 0x00000003000075a7 */ /* 0x0022a400080011ff */
[----:B--2---:R-:W-:Y:S05]  /*8a80*/  @!P0 NANOSLEEP.SYNCS 0x989680 ;  /* 0x009896800000895d */ /* 0x004fea0003900000 */
[----:B------:R-:W2:Y:S02]  /*8a90*/  @!P0 SYNCS.PHASECHK.TRANS64 P0, [R0+URZ], R3 ;  /* 0x00000003000085a7 */ /* 0x000ea400080010ff */
[----:B--2---:R-:W-:Y:S05]  /*8aa0*/  @!P0 BRA `(.L_x_196) ;  /* 0xfffffffc00f08947 */ /* 0x004fea000383ffff */
[----:B------:R-:W-:Y:S05]  /*8ab0*/  BRA `(.L_x_197) ;  /* 0xffffffb800847947 */ /* 0x000fea000383ffff */
.L_x_91:
[----:B------:R-:W-:-:S07]  /*8ac0*/  MOV R0, UR8 ;  /* 0x0000000800007c02 */ /* 0x000fce0008000f00 */
.L_x_198:
[----:B-1----:R1:W2:Y:S02]  /*8ad0*/  SYNCS.PHASECHK.TRANS64.TRYWAIT P0, [R0+URZ], R3 ;  /* 0x00000003000075a7 */ /* 0x0022a400080011ff */
[----:B--2---:R-:W-:Y:S05]  /*8ae0*/  @!P0 NANOSLEEP.SYNCS 0x989680 ;  /* 0x009896800000895d */ /* 0x004fea0003900000 */
[----:B------:R-:W2:Y:S02]  /*8af0*/  @!P0 SYNCS.PHASECHK.TRANS64 P0, [R0+URZ], R3 ;  /* 0x00000003000085a7 */ /* 0x000ea400080010ff */
[----:B--2---:R-:W-:Y:S05]  /*8b00*/  @!P0 BRA `(.L_x_198) ;  /* 0xfffffffc00f08947 */ /* 0x004fea000383ffff */
[----:B------:R-:W-:Y:S05]  /*8b10*/  BRA `(.L_x_199) ;  /* 0xffffffb800907947 */ /* 0x000fea000383ffff */
.L_x_92:
[----:B------:R-:W-:-:S07]  /*8b20*/  MOV R0, UR8 ;  /* 0x0000000800007c02 */ /* 0x000fce0008000f00 */
.L_x_200:
[----:B-1----:R1:W2:Y:S02]  /*8b30*/  SYNCS.PHASECHK.TRANS64.TRYWAIT P0, [R0+URZ], R3 ;  /* 0x00000003000075a7 */ /* 0x0022a400080011ff */
[----:B--2---:R-:W-:Y:S05]  /*8b40*/  @!P0 NANOSLEEP.SYNCS 0x989680 ;  /* 0x009896800000895d */ /* 0x004fea0003900000 */
[----:B------:R-:W2:Y:S02]  /*8b50*/  @!P0 SYNCS.PHASECHK.TRANS64 P0, [R0+URZ], R3 ;  /* 0x00000003000085a7 */ /* 0x000ea400080010ff */
[----:B--2---:R-:W-:Y:S05]  /*8b60*/  @!P0 BRA `(.L_x_200) ;  /* 0xfffffffc00f08947 */ /* 0x004fea000383ffff */
[----:B------:R-:W-:Y:S05]  /*8b70*/  BRA `(.L_x_201) ;  /* 0xffffffb8009c7947 */ /* 0x000fea000383ffff */
.L_x_95:
[----:B------:R-:W-:-:S07]  /*8b80*/  MOV R0, UR7 ;  /* 0x0000000700007c02 */ /* 0x000fce0008000f00 */
.L_x_202:
[----:B-1----:R1:W2:Y:S02]  /*8b90*/  SYNCS.PHASECHK.TRANS64.TRYWAIT P1, [R0+URZ+0x1d0], R3 ;  /* 0x0001d003000075a7 */ /* 0x0022a400080211ff */
[----:B--2---:R-:W-:Y:S05]  /*8ba0*/  @!P1 NANOSLEEP.SYNCS 0x989680 ;  /* 0x009896800000995d */ /* 0x004fea0003900000 */
[----:B------:R-:W2:Y:S02]  /*8bb0*/  @!P1 SYNCS.PHASECHK.TRANS64 P1, [R0+URZ+0x1d0], R3 ;  /* 0x0001d003000095a7 */ /* 0x000ea400080210ff */
[----:B--2---:R-:W-:Y:S05]  /*8bc0*/  @!P1 BRA `(.L_x_202) ;  /* 0xfffffffc00f09947 */ /* 0x004fea000383ffff */
[----:B------:R-:W-:Y:S05]  /*8bd0*/  BRA `(.L_x_203) ;  /* 0xffffffb800e87947 */ /* 0x000fea000383ffff */
.L_x_100:
[----:B--2---:R2:W4:Y:S02]  /*8be0*/  SYNCS.PHASECHK.TRANS64.TRYWAIT P0, [R0+URZ+0x150], R3 ;  /* 0x00015003000075a7 */ /* 0x00452400080011ff */
[----:B----4-:R-:W-:Y:S05]  /*8bf0*/  @!P0 NANOSLEEP.SYNCS 0x989680 ;  /* 0x009896800000895d */ /* 0x010fea0003900000 */
[----:B------:R-:W4:Y:S02]  /*8c00*/  @!P0 SYNCS.PHASECHK.TRANS64 P0, [R0+URZ+0x150], R3 ;  /* 0x00015003000085a7 */ /* 0x000f2400080010ff */
[----:B----4-:R-:W-:Y:S05]  /*8c10*/  @!P0 BRA `(.L_x_100) ;  /* 0xfffffffc00f08947 */ /* 0x010fea000383ffff */
[----:B------:R-:W-:Y:S05]  /*8c20*/  BRA `(.L_x_204) ;  /* 0xffffffbc00ec7947 */ /* 0x000fea000383ffff */
.L_x_103:
[----:B------:R-:W-:Y:S07]  /*8c30*/  MOV R0, UR7 ;  /* 0x0000000700007c02 */ /* 0x000fee0008000f00 */
.L_x_205:
[----:B--2---:R2:W4:Y:S02]  /*8c40*/  SYNCS.PHASECHK.TRANS64.TRYWAIT P0, [R0+URZ+0x148], R3 ;  /* 0x00014803000075a7 */ /* 0x00452400080011ff */
[----:B----4-:R-:W-:Y:S05]  /*8c50*/  @!P0 NANOSLEEP.SYNCS 0x989680 ;  /* 0x009896800000895d */ /* 0x010fea0003900000 */
[----:B------:R-:W4:Y:S02]  /*8c60*/  @!P0 SYNCS.PHASECHK.TRANS64 P0, [R0+URZ+0x148], R3 ;  /* 0x00014803000085a7 */ /* 0x000f2400080010ff */
[----:B----4-:R-:W-:Y:S05]  /*8c70*/  @!P0 BRA `(.L_x_205) ;  /* 0xfffffffc00f08947 */ /* 0x010fea000383ffff */
[----:B------:R-:W-:Y:S05]  /*8c80*/  BRA `(.L_x_102) ;  /* 0xffffffc000cc7947 */ /* 0x000fea000383ffff */
.L_x_106:
[----:B------:R-:W-:Y:S07]  /*8c90*/  MOV R0, UR15 ;  /* 0x0000000f00007c02 */ /* 0x000fee0008000f00 */
.L_x_206:
[----:B-1----:R1:W2:Y:S02]  /*8ca0*/  SYNCS.PHASECHK.TRANS64.TRYWAIT P0, [R0+URZ+0x128], R3 ;  /* 0x00012803000075a7 */ /* 0x0022a400080011ff */
[----:B--2---:R-:W-:Y:S05]  /*8cb0*/  @!P0 NANOSLEEP.SYNCS 0x989680 ;  /* 0x009896800000895d */ /* 0x004fea0003900000 */
[----:B------:R-:W2:Y:S02]  /*8cc0*/  @!P0 SYNCS.PHASECHK.TRANS64 P0, [R0+URZ+0x128], R3 ;  /* 0x00012803000085a7 */ /* 0x000ea400080010ff */
[----:B--2---:R-:W-:Y:S05]  /*8cd0*/  @!P0 BRA `(.L_x_206) ;  /* 0xfffffffc00f08947 */ /* 0x004fea000383ffff */
[----:B------:R-:W-:Y:S05]  /*8ce0*/  BRA `(.L_x_207) ;  /* 0xffffffc400447947 */ /* 0x000fea000383ffff */
.L_x_107:
[----:B------:R-:W-:Y:S07]  /*8cf0*/  MOV R3, UR13 ;  /* 0x0000000d00037c02 */ /* 0x000fee0008000f00 */
.L_x_208:
[----:B-1----:R1:W2:Y:S02]  /*8d00*/  SYNCS.PHASECHK.TRANS64.TRYWAIT P0, [R3+URZ+0x128], R12 ;  /* 0x0001280c030075a7 */ /* 0x0022a400080011ff */
[----:B--2---:R-:W-:Y:S05]  /*8d10*/  @!P0 NANOSLEEP.SYNCS 0x989680 ;  /* 0x009896800000895d */ /* 0x004fea0003900000 */
[----:B------:R-:W2:Y:S02]  /*8d20*/  @!P0 SYNCS.PHASECHK.TRANS64 P0, [R3+URZ+0x128], R12 ;  /* 0x0001280c030085a7 */ /* 0x000ea400080010ff */
[----:B--2---:R-:W-:Y:S05]  /*8d30*/  @!P0 BRA `(.L_x_208) ;  /* 0xfffffffc00f08947 */ /* 0x004fea000383ffff */
[----:B------:R-:W-:Y:S05]  /*8d40*/  BRA `(.L_x_209) ;  /* 0xffffffc800007947 */ /* 0x000fea000383ffff */
.L_x_109:
[----:B------:R-:W-:-:S07]  /*8d50*/  MOV R0, UR4 ;  /* 0x0000000400007c02 */ /* 0x000fce0008000f00 */
.L_x_210:
[----:B-1----:R1:W4:Y:S02]  /*8d60*/  SYNCS.PHASECHK.TRANS64.TRYWAIT P0, [R0+URZ], R3 ;  /* 0x00000003000075a7 */ /* 0x00232400080011ff */
[----:B----4-:R-:W-:Y:S05]  /*8d70*/  @!P0 NANOSLEEP.SYNCS 0x989680 ;  /* 0x009896800000895d */ /* 0x010fea0003900000 */
[----:B------:R-:W4:Y:S02]  /*8d80*/  @!P0 SYNCS.PHASECHK.TRANS64 P0, [R0+URZ], R3 ;  /* 0x00000003000085a7 */ /* 0x000f2400080010ff */
[----:B----4-:R-:W-:Y:S05]  /*8d90*/  @!P0 BRA `(.L_x_210) ;  /* 0xfffffffc00f08947 */ /* 0x010fea000383ffff */
[----:B------:R-:W-:Y:S05]  /*8da0*/  BRA `(.L_x_211) ;  /* 0xffffffc800a87947 */ /* 0x000fea000383ffff */
.L_x_110:
[----:B------:R-:W-:-:S07]  /*8db0*/  MOV R0, UR4 ;  /* 0x0000000400007c02 */ /* 0x000fce0008000f00 */
.L_x_212:
[----:B-1----:R1:W4:Y:S02]  /*8dc0*/  SYNCS.PHASECHK.TRANS64.TRYWAIT P0, [R0+URZ], R3 ;  /* 0x00000003000075a7 */ /* 0x00232400080011ff */
[----:B----4-:R-:W-:Y:S05]  /*8dd0*/  @!P0 NANOSLEEP.SYNCS 0x989680 ;  /* 0x009896800000895d */ /* 0x010fea0003900000 */
[----:B------:R-:W4:Y:S02]  /*8de0*/  @!P0 SYNCS.PHASECHK.TRANS64 P0, [R0+URZ], R3 ;  /* 0x00000003000085a7 */ /* 0x000f2400080010ff */
[----:B----4-:R-:W-:Y:S05]  /*8df0*/  @!P0 BRA `(.L_x_212) ;  /* 0xfffffffc00f08947 */ /* 0x010fea000383ffff */
[----:B------:R-:W-:Y:S05]  /*8e00*/  BRA `(.L_x_213) ;  /* 0xffffffc800b47947 */ /* 0x000fea000383ffff */
.L_x_112:
[----:B--2---:R2:W4:Y:S02]  /*8e10*/  SYNCS.PHASECHK.TRANS64.TRYWAIT P0, [R0+URZ+0x150], R3 ;  /* 0x00015003000075a7 */ /* 0x00452400080011ff */
[----:B----4-:R-:W-:Y:S05]  /*8e20*/  @!P0 NANOSLEEP.SYNCS 0x989680 ;  /* 0x009896800000895d */ /* 0x010fea0003900000 */
[----:B------:R-:W4:Y:S02]  /*8e30*/  @!P0 SYNCS.PHASECHK.TRANS64 P0, [R0+URZ+0x150], R3 ;  /* 0x00015003000085a7 */ /* 0x000f2400080010ff */
[----:B----4-:R-:W-:Y:S05]  /*8e40*/  @!P0 BRA `(.L_x_112) ;  /* 0xfffffffc00f08947 */ /* 0x010fea000383ffff */
[----:B------:R-:W-:Y:S05]  /*8e50*/  BRA `(.L_x_214) ;  /* 0xffffffcc009c7947 */ /* 0x000fea000383ffff */
.L_x_123:
[----:B-1----:R1:W2:Y:S02]  /*8e60*/  SYNCS.PHASECHK.TRANS64.TRYWAIT P1, [R0+URZ+0x110], R3 ;  /* 0x00011003000075a7 */ /* 0x0022a400080211ff */
[----:B--2---:R-:W-:Y:S05]  /*8e70*/  @!P1 NANOSLEEP.SYNCS 0x989680 ;  /* 0x009896800000995d */ /* 0x004fea0003900000 */
[----:B------:R-:W2:Y:S02]  /*8e80*/  @!P1 SYNCS.PHASECHK.TRANS64 P1, [R0+URZ+0x110], R3 ;  /* 0x00011003000095a7 */ /* 0x000ea400080210ff */
[----:B--2---:R-:W-:Y:S05]  /*8e90*/  @!P1 BRA `(.L_x_123) ;  /* 0xfffffffc00f09947 */ /* 0x004fea000383ffff */
[----:B------:R-:W-:Y:S05]  /*8ea0*/  BRA `(.L_x_122) ;  /* 0xffffffd800c87947 */ /* 0x000fea000383ffff */
.L_x_125:
[----:B-1----:R1:W4:Y:S02]  /*8eb0*/  SYNCS.PHASECHK.TRANS64.TRYWAIT P0, [R83+URZ+0x170], R2 ;  /* 0x00017002530075a7 */ /* 0x00232400080011ff */
[----:B----4-:R-:W-:Y:S05]  /*8ec0*/  @!P0 NANOSLEEP.SYNCS 0x989680 ;  /* 0x009896800000895d */ /* 0x010fea0003900000 */
[----:B------:R-:W4:Y:S02]  /*8ed0*/  @!P0 SYNCS.PHASECHK.TRANS64 P0, [R83+URZ+0x170], R2 ;  /* 0x00017002530085a7 */ /* 0x000f2400080010ff */
[----:B----4-:R-:W-:Y:S05]  /*8ee0*/  @!P0 BRA `(.L_x_125) ;  /* 0xfffffffc00f08947 */ /* 0x010fea000383ffff */
[----:B------:R-:W-:Y:S05]  /*8ef0*/  BRA `(.L_x_124) ;  /* 0xffffffd800f87947 */ /* 0x000fea000383ffff */
.L_x_136:
[----:B--2---:R2:W3:Y:S02]  /*8f00*/  SYNCS.PHASECHK.TRANS64.TRYWAIT P0, [R2+URZ+0x110], R87 ;  /* 0x00011057020075a7 */ /* 0x0044e400080011ff */
[----:B---3--:R-:W-:Y:S05]  /*8f10*/  @!P0 NANOSLEEP.SYNCS 0x989680 ;  /* 0x009896800000895d */ /* 0x008fea0003900000 */
[----:B------:R-:W3:Y:S02]  /*8f20*/  @!P0 SYNCS.PHASECHK.TRANS64 P0, [R2+URZ+0x110], R87 ;  /* 0x00011057020085a7 */ /* 0x000ee400080010ff */
[----:B---3--:R-:W-:Y:S05]  /*8f30*/  @!P0 BRA `(.L_x_136) ;  /* 0xfffffffc00f08947 */ /* 0x008fea000383ffff */
[----:B------:R-:W-:Y:S05]  /*8f40*/  BRA `(.L_x_135) ;  /* 0xffffffe4001c7947 */ /* 0x000fea000383ffff */
        .weak           $__internal_0_$__cuda_sm10x_tcgen05_guardrail_trap_col_being_dealloced_not_returned_by_alloc
        .type           $__internal_0_$__cuda_sm10x_tcgen05_guardrail_trap_col_being_dealloced_not_returned_by_alloc,@function
        .size           $__internal_0_$__cuda_sm10x_tcgen05_guardrail_trap_col_being_dealloced_not_returned_by_alloc,($__internal_1_$__cuda_sm10x_tcgen05_guardrail_trap_phase_invalid_during_alloc - $__internal_0_$__cuda_sm10x_tcgen05_guardrail_trap_col_being_dealloced_not_returned_by_alloc)
$__internal_0_$__cuda_sm10x_tcgen05_guardrail_trap_col_being_dealloced_not_returned_by_alloc:
[----:B------:R-:W-:Y:S05]  /*8f50*/  BPT.TRAP 0x1 ;  /* 0x000000040000795c */ /* 0x000fea0000300000 */
[----:B------:R-:W-:-:S04]  /*8f60*/  HFMA2 R3, -RZ, RZ, 0, 0 ;  /* 0x00000000ff037431 */ /* 0x000fc800000001ff */
[----:B------:R-:W-:Y:S05]  /*8f70*/  RET.REL.NODEC R2 `(_ZN7cutlass13device_kernelINS_4gemm6kernel13GemmUniversalIN4cute5tupleIJiiiiEEENS1_10collective13CollectiveMmaINS1_35MainloopSm100TmaUmmaWarpSpecializedILi17ELi2ELi4ENS5_IJNS4_1CILi2EEENSA_ILi1EEESC_EEEEENS5_IJNSA_ILi128EEENSA_ILi64EEESG_EEENS_10bfloat16_tENS5_IJlSC_lEEESI_SJ_NS4_8TiledMMAINS4_8MMA_AtomIJNS4_26SM100_MMA_F16BF16_2x1SM_SSISI_SI_fLi128ELi64ELNS4_4UMMA5MajorE0ELSO_0ELNSN_7ScaleInE0ELSP_0EEEEEENS4_6LayoutINS5_IJSC_SC_SC_EEENS5_IJNSA_ILi0EEESU_SU_EEEEENS5_IJNS4_10UnderscoreESX_SX_EEEEENS4_18SM100_TMA_2SM_LOADENS4_14ComposedLayoutINS4_7SwizzleILi3ELi4ELi3EEENS4_18smem_ptr_flag_bitsILi16EEENSS_INS5_IJNSA_ILi8EEESG_EEENS5_IJSG_SC_EEEEEEEvNS4_8identityES10_S1A_vS1B_EENS_8epilogue10collective18CollectiveEpilogueINS1D_23Sm100TmaWarpSpecializedILi3ELi2ELi16ELb1ELb0EEEJNS5_IJSG_SG_SG_EEENS5_IJNSS_ISG_SC_EENSS_INS5_IJNSA_ILi16EEESB_EEENS5_IJSC_NSA_ILi32EEEEEEEEEEESI_SJ_SI_SJ_NS1D_6fusion15FusionCallbacksIS1H_NS1Q_13LinCombEltActINS1D_6thread4ReLuESI_fSI_fLNS_15FloatRoundStyleE2EEES1I_S1P_JEEENS4_5SM1004TMEM4LOAD26SM100_TMEM_LOAD_32dp32b16xENS4_13SM90_TMA_LOADENS11_INS12_ILi1ELi4ELi3EEES15_NSS_INS5_IJS16_S1K_EEENS5_IJS1K_SC_EEEEEEENS4_39AutoVectorizingCopyWithAssumedAlignmentILi128EEENS4_14SM90_TMA_STOREES27_S29_S29_EEEvvEEEEvNT_6ParamsE) ;  /* 0xffffff7002207950 */ /* 0x000fea0003c3ffff */
        .weak           $__internal_1_$__cuda_sm10x_tcgen05_guardrail_trap_phase_invalid_during_alloc
        .type           $__internal_1_$__cuda_sm10x_tcgen05_guardrail_trap_phase_invalid_during_alloc,@function
        .size           $__internal_1_$__cuda_sm10x_tcgen05_guardrail_trap_phase_invalid_during_alloc,($__internal_2_$__cuda_sm10x_tcgen05_guardrail_trap_unallocated_columns_being_dealloced - $__internal_1_$__cuda_sm10x_tcgen05_guardrail_trap_phase_invalid_during_alloc)
$__internal_1_$__cuda_sm10x_tcgen05_guardrail_trap_phase_invalid_during_alloc:
[----:B------:R-:W-:Y:S05]  /*8f80*/  BPT.TRAP 0x1 ;  /* 0x000000040000795c */ /* 0x000fea0000300000 */
[----:B------:R-:W-:-:S04]  /*8f90*/  MOV R3, 0x0 ;  /* 0x0000000000037802 */ /* 0x000fc80000000f00 */
[----:B------:R-:W-:Y:S05]  /*8fa0*/  RET.REL.NODEC R2 `(_ZN7cutlass13device_kernelINS_4gemm6kernel13GemmUniversalIN4cute5tupleIJiiiiEEENS1_10collective13CollectiveMmaINS1_35MainloopSm100TmaUmmaWarpSpecializedILi17ELi2ELi4ENS5_IJNS4_1CILi2EEENSA_ILi1EEESC_EEEEENS5_IJNSA_ILi128EEENSA_ILi64EEESG_EEENS_10bfloat16_tENS5_IJlSC_lEEESI_SJ_NS4_8TiledMMAINS4_8MMA_AtomIJNS4_26SM100_MMA_F16BF16_2x1SM_SSISI_SI_fLi128ELi64ELNS4_4UMMA5MajorE0ELSO_0ELNSN_7ScaleInE0ELSP_0EEEEEENS4_6LayoutINS5_IJSC_SC_SC_EEENS5_IJNSA_ILi0EEESU_SU_EEEEENS5_IJNS4_10UnderscoreESX_SX_EEEEENS4_18SM100_TMA_2SM_LOADENS4_14ComposedLayoutINS4_7SwizzleILi3ELi4ELi3EEENS4_18smem_ptr_flag_bitsILi16EEENSS_INS5_IJNSA_ILi8EEESG_EEENS5_IJSG_SC_EEEEEEEvNS4_8identityES10_S1A_vS1B_EENS_8epilogue10collective18CollectiveEpilogueINS1D_23Sm100TmaWarpSpecializedILi3ELi2ELi16ELb1ELb0EEEJNS5_IJSG_SG_SG_EEENS5_IJNSS_ISG_SC_EENSS_INS5_IJNSA_ILi16EEESB_EEENS5_IJSC_NSA_ILi32EEEEEEEEEEESI_SJ_SI_SJ_NS1D_6fusion15FusionCallbacksIS1H_NS1Q_13LinCombEltActINS1D_6thread4ReLuESI_fSI_fLNS_15FloatRoundStyleE2EEES1I_S1P_JEEENS4_5SM1004TMEM4LOAD26SM100_TMEM_LOAD_32dp32b16xENS4_13SM90_TMA_LOADENS11_INS12_ILi1ELi4ELi3EEES15_NSS_INS5_IJS16_S1K_EEENS5_IJS1K_SC_EEEEEEENS4_39AutoVectorizingCopyWithAssumedAlignmentILi128EEENS4_14SM90_TMA_STOREES27_S29_S29_EEEvvEEEEvNT_6ParamsE) ;  /* 0xffffff7002147950 */ /* 0x000fea0003c3ffff */
        .weak           $__internal_2_$__cuda_sm10x_tcgen05_guardrail_trap_unallocated_columns_being_dealloced
        .type           $__internal_2_$__cuda_sm10x_tcgen05_guardrail_trap_unallocated_columns_being_dealloced,@function
        .size           $__internal_2_$__cuda_sm10x_tcgen05_guardrail_trap_unallocated_columns_being_dealloced,(.L_x_216 - $__internal_2_$__cuda_sm10x_tcgen05_guardrail_trap_unallocated_columns_being_dealloced)
$__internal_2_$__cuda_sm10x_tcgen05_guardrail_trap_unallocated_columns_being_dealloced:
[----:B------:R-:W-:Y:S05]  /*8fb0*/  BPT.TRAP 0x1 ;  /* 0x000000040000795c */ /* 0x000fea0000300000 */
[----:B------:R-:W-:-:S04]  /*8fc0*/  HFMA2 R3, -RZ, RZ, 0, 0 ;  /* 0x00000000ff037431 */ /* 0x000fc800000001ff */
[----:B------:R-:W-:Y:S05]  /*8fd0*/  RET.REL.NODEC R2 `(_ZN7cutlass13device_kernelINS_4gemm6kernel13GemmUniversalIN4cute5tupleIJiiiiEEENS1_10collective13CollectiveMmaINS1_35MainloopSm100TmaUmmaWarpSpecializedILi17ELi2ELi4ENS5_IJNS4_1CILi2EEENSA_ILi1EEESC_EEEEENS5_IJNSA_ILi128EEENSA_ILi64EEESG_EEENS_10bfloat16_tENS5_IJlSC_lEEESI_SJ_NS4_8TiledMMAINS4_8MMA_AtomIJNS4_26SM100_MMA_F16BF16_2x1SM_SSISI_SI_fLi128ELi64ELNS4_4UMMA5MajorE0ELSO_0ELNSN_7ScaleInE0ELSP_0EEEEEENS4_6LayoutINS5_IJSC_SC_SC_EEENS5_IJNSA_ILi0EEESU_SU_EEEEENS5_IJNS4_10UnderscoreESX_SX_EEEEENS4_18SM100_TMA_2SM_LOADENS4_14ComposedLayoutINS4_7SwizzleILi3ELi4ELi3EEENS4_18smem_ptr_flag_bitsILi16EEENSS_INS5_IJNSA_ILi8EEESG_EEENS5_IJSG_SC_EEEEEEEvNS4_8identityES10_S1A_vS1B_EENS_8epilogue10collective18CollectiveEpilogueINS1D_23Sm100TmaWarpSpecializedILi3ELi2ELi16ELb1ELb0EEEJNS5_IJSG_SG_SG_EEENS5_IJNSS_ISG_SC_EENSS_INS5_IJNSA_ILi16EEESB_EEENS5_IJSC_NSA_ILi32EEEEEEEEEEESI_SJ_SI_SJ_NS1D_6fusion15FusionCallbacksIS1H_NS1Q_13LinCombEltActINS1D_6thread4ReLuESI_fSI_fLNS_15FloatRoundStyleE2EEES1I_S1P_JEEENS4_5SM1004TMEM4LOAD26SM100_TMEM_LOAD_32dp32b16xENS4_13SM90_TMA_LOADENS11_INS12_ILi1ELi4ELi3EEES15_NSS_INS5_IJS16_S1K_EEENS5_IJS1K_SC_EEEEEEENS4_39AutoVectorizingCopyWithAssumedAlignmentILi128EEENS4_14SM90_TMA_STOREES27_S29_S29_EEEvvEEEEvNT_6ParamsE) ;  /* 0xffffff7002087950 */ /* 0x000fea0003c3ffff */
.L_x_215:
[----:B------:R-:W-:-:S00]  /*8fe0*/  BRA `(.L_x_215) ;  /* 0xfffffffc00fc7947 */ /* 0x000fc0000383ffff */
[----:B------:R-:W-:-:S00]  /*8ff0*/  NOP ;  /* 0x0000000000007918 */ /* 0x000fc00000000000 */
        /* <DEDUP_REMOVED lines=8> */
.L_x_216:


//--------------------- .nv.global.init           --------------------------
	.section	.nv.global.init,"aw",@progbits
.nv.global.init:
	.type		$str$27,@object
	.size		$str$27,($str$28 - $str$27)
$str$27:
        /*0000*/ 	.byte	0x28, 0x61, 0x64, 0x64, 0x72, 0x65, 0x73, 0x73, 0x20, 0x26, 0x20, 0x6d, 0x61, 0x73, 0x6b, 0x29
        /*0010*/ 	.byte	0x20, 0x3d, 0x3d, 0x20, 0x30, 0x00
	.type		$str$28,@object
	.size		$str$28,($str$26 - $str$28)
$str$28:
        /*0016*/ 	.byte	0x2f, 0x74, 0x6d, 0x70, 0x2f, 0x63, 0x75, 0x74, 0x6c, 0x61, 0x73, 0x73, 0x5f, 0x73, 0x77, 0x65
        /*0026*/ 	.byte	0x65, 0x70, 0x5f, 0x73, 0x72, 0x63, 0x2f, 0x69, 0x6e, 0x63, 0x6c, 0x75, 0x64, 0x65, 0x2f, 0x63
        /*0036*/ 	.byte	0x75, 0x74, 0x65, 0x2f, 0x70, 0x6f, 0x69, 0x6e, 0x74, 0x65, 0x72, 0x5f, 0x66, 0x6c, 0x61, 0x67
        /*0046*/ 	.byte	0x67, 0x65, 0x64, 0x2e, 0x68, 0x70, 0x70, 0x00
	.type		$str$26,@object
	.size		$str$26,($str$25 - $str$26)
$str$26:
        /*004e*/ 	.byte	0x2f, 0x74, 0x6d, 0x70, 0x2f, 0x63, 0x75, 0x74, 0x6c, 0x61, 0x73, 0x73, 0x5f, 0x73, 0x77, 0x65
        /*005e*/ 	.byte	0x65, 0x70, 0x5f, 0x73, 0x72, 0x63, 0x2f, 0x69, 0x6e, 0x63, 0x6c, 0x75, 0x64, 0x65, 0x2f, 0x63
        /*006e*/ 	.byte	0x75, 0x74, 0x65, 0x2f, 0x61, 0x74, 0x6f, 0x6d, 0x2f, 0x63, 0x6f, 0x70, 0x79, 0x5f, 0x74, 0x72
        /*007e*/ 	.byte	0x61, 0x69, 0x74, 0x73, 0x5f, 0x73, 0x6d, 0x31, 0x30, 0x30, 0x2e, 0x68, 0x70, 0x70, 0x00
	.type		$str$25,@object
	.size		$str$25,(__unnamed_1 - $str$25)
$str$25:
        /*008d*/ 	.byte	0x28, 0x28, 0x75, 0x69, 0x6e, 0x74, 0x33, 0x32, 0x5f, 0x74, 0x28, 0x74, 0x68, 0x72, 0x65, 0x61
        /*009d*/ 	.byte	0x64, 0x49, 0x64, 0x78, 0x2e, 0x78, 0x29, 0x20, 0x2f, 0x20, 0x33, 0x32, 0x29, 0x20, 0x25, 0x20
        /*00ad*/ 	.byte	0x34, 0x29, 0x20, 0x3d, 0x3d, 0x20, 0x28, 0x28, 0x28, 0x74, 0x6d, 0x65, 0x6d, 0x5f, 0x61, 0x64
        /*00bd*/ 	.byte	0x64, 0x72, 0x20, 0x3e, 0x3e, 0x20, 0x31, 0x36, 0x29, 0x20, 0x2f, 0x20, 0x33, 0x32, 0x29, 0x20
        /*00cd*/ 	.byte	0x25, 0x20, 0x34, 0x29, 0x00
	.type		__unnamed_1,@object
	.size		__unnamed_1,(__unnamed_2 - __unnamed_1)
__unnamed_1:
        /*00d2*/ 	.byte	0x61, 0x75, 0x74, 0x6f, 0x20, 0x63, 0x75, 0x74, 0x65, 0x3a, 0x3a, 0x61, 0x73, 0x5f, 0x70, 0x6f
        /* <DEDUP_REMOVED lines=24> */
        /*0262*/ 	.byte	0x43, 0x3c, 0x32, 0x30, 0x34, 0x38, 0x3e, 0x3e, 0x3e, 0x3e, 0x5d, 0x00
	.type		__unnamed_2,@object
	.size		__unnamed_2,(.L_2 - __unnamed_2)
__unnamed_2:
        /* <DEDUP_REMOVED lines=40> */
        /*04ee*/ 	.byte	0x3a, 0x3a, 0x43, 0x3c, 0x30, 0x3e, 0x3e, 0x3e, 0x3e, 0x5d, 0x00
.L_2:


//--------------------- .nv.shared._ZN7cutlass13device_kernelINS_4gemm6kernel13GemmUniversalIN4cute5tupleIJiiiiEEENS1_10collective13CollectiveMmaINS1_35MainloopSm100TmaUmmaWarpSpecializedILi17ELi2ELi4ENS5_IJNS4_1CILi2EEENSA_ILi1EEESC_EEEEENS5_IJNSA_ILi128EEENSA_ILi64EEESG_EEENS_10bfloat16_tENS5_IJlSC_lEEESI_SJ_NS4_8TiledMMAINS4_8MMA_AtomIJNS4_26SM100_MMA_F16BF16_2x1SM_SSISI_SI_fLi128ELi64ELNS4_4UMMA5MajorE0ELSO_0ELNSN_7ScaleInE0ELSP_0EEEEEENS4_6LayoutINS5_IJSC_SC_SC_EEENS5_IJNSA_ILi0EEESU_SU_EEEEENS5_IJNS4_10UnderscoreESX_SX_EEEEENS4_18SM100_TMA_2SM_LOADENS4_14ComposedLayoutINS4_7SwizzleILi3ELi4ELi3EEENS4_18smem_ptr_flag_bitsILi16EEENSS_INS5_IJNSA_ILi8EEESG_EEENS5_IJSG_SC_EEEEEEEvNS4_8identityES10_S1A_vS1B_EENS_8epilogue10collective18CollectiveEpilogueINS1D_23Sm100TmaWarpSpecializedILi3ELi2ELi16ELb1ELb0EEEJNS5_IJSG_SG_SG_EEENS5_IJNSS_ISG_SC_EENSS_INS5_IJNSA_ILi16EEESB_EEENS5_IJSC_NSA_ILi32EEEEEEEEEEESI_SJ_SI_SJ_NS1D_6fusion15FusionCallbacksIS1H_NS1Q_13LinCombEltActINS1D_6thread4ReLuESI_fSI_fLNS_15FloatRoundStyleE2EEES1I_S1P_JEEENS4_5SM1004TMEM4LOAD26SM100_TMEM_LOAD_32dp32b16xENS4_13SM90_TMA_LOADENS11_INS12_ILi1ELi4ELi3EEES15_NSS_INS5_IJS16_S1K_EEENS5_IJS1K_SC_EEEEEEENS4_39AutoVectorizingCopyWithAssumedAlignmentILi128EEENS4_14SM90_TMA_STOREES27_S29_S29_EEEvvEEEEvNT_6ParamsE --------------------------
	.section	.nv.shared._ZN7cutlass13device_kernelINS_4gemm6kernel13GemmUniversalIN4cute5tupleIJiiiiEEENS1_10collective13CollectiveMmaINS1_35MainloopSm100TmaUmmaWarpSpecializedILi17ELi2ELi4ENS5_IJNS4_1CILi2EEENSA_ILi1EEESC_EEEEENS5_IJNSA_ILi128EEENSA_ILi64EEESG_EEENS_10bfloat16_tENS5_IJlSC_lEEESI_SJ_NS4_8TiledMMAINS4_8MMA_AtomIJNS4_26SM100_MMA_F16BF16_2x1SM_SSISI_SI_fLi128ELi64ELNS4_4UMMA5MajorE0ELSO_0ELNSN_7ScaleInE0ELSP_0EEEEEENS4_6LayoutINS5_IJSC_SC_SC_EEENS5_IJNSA_ILi0EEESU_SU_EEEEENS5_IJNS4_10UnderscoreESX_SX_EEEEENS4_18SM100_TMA_2SM_LOADENS4_14ComposedLayoutINS4_7SwizzleILi3ELi4ELi3EEENS4_18smem_ptr_flag_bitsILi16EEENSS_INS5_IJNSA_ILi8EEESG_EEENS5_IJSG_SC_EEEEEEEvNS4_8identityES10_S1A_vS1B_EENS_8epilogue10collective18CollectiveEpilogueINS1D_23Sm100TmaWarpSpecializedILi3ELi2ELi16ELb1ELb0EEEJNS5_IJSG_SG_SG_EEENS5_IJNSS_ISG_SC_EENSS_INS5_IJNSA_ILi16EEESB_EEENS5_IJSC_NSA_ILi32EEEEEEEEEEESI_SJ_SI_SJ_NS1D_6fusion15FusionCallbacksIS1H_NS1Q_13LinCombEltActINS1D_6thread4ReLuESI_fSI_fLNS_15FloatRoundStyleE2EEES1I_S1P_JEEENS4_5SM1004TMEM4LOAD26SM100_TMEM_LOAD_32dp32b16xENS4_13SM90_TMA_LOADENS11_INS12_ILi1ELi4ELi3EEES15_NSS_INS5_IJS16_S1K_EEENS5_IJS1K_SC_EEEEEEENS4_39AutoVectorizingCopyWithAssumedAlignmentILi128EEENS4_14SM90_TMA_STOREES27_S29_S29_EEEvvEEEEvNT_6ParamsE,"aw",@nobits
	.sectionflags	@""
	.align	16
	.zero		1024


//--------------------- .nv.shared.reserved.0     --------------------------
	.section	.nv.shared.reserved.0,"aw",@nobits
	.weak		__nv_reservedSMEM_offset_0_alias
	.size		__nv_reservedSMEM_offset_0_alias, 0, 64
	.other		__nv_reservedSMEM_offset_0_alias,@"STO_CUDA_RESERVED_SHARED STV_DEFAULT"
__nv_reservedSMEM_offset_0_alias:
	.zero		0
.nv.shared.reserved.0:
	.zero		64
	.weak		__nv_reservedSMEM_tcgen05_partition
	.type		__nv_reservedSMEM_tcgen05_partition,@object
	.size		__nv_reservedSMEM_tcgen05_partition,(.L_0 - __nv_reservedSMEM_tcgen05_partition)
__nv_reservedSMEM_tcgen05_partition:
	.zero		32
.L_0:


//--------------------- .nv.global                --------------------------
	.section	.nv.global,"aw",@nobits
.nv.global:
	.type		_ZN39_INTERNAL_32c3d1b2_4_k_cu_aa491c3b_29944cute1_E,@object
	.size		_ZN39_INTERNAL_32c3d1b2_4_k_cu_aa491c3b_29944cute1_E,(_ZN39_INTERNAL_32c3d1b2_4_k_cu_aa491c3b_29944cuda3std3__45__cpo6cbeginE - _ZN39_INTERNAL_32c3d1b2_4_k_cu_aa491c3b_29944cute1_E)
_ZN39_INTERNAL_32c3d1b2_4_k_cu_aa491c3b_29944cute1_E:
	.zero		1
	.type		_ZN39_INTERNAL_32c3d1b2_4_k_cu_aa491c3b_29944cuda3std3__45__cpo6cbeginE,@object
	.size		_ZN39_INTERNAL_32c3d1b2_4_k_cu_aa491c3b_29944cuda3std3__45__cpo6cbeginE,(_ZN39_INTERNAL_32c3d1b2_4_k_cu_aa491c3b_29944cuda3std3__48in_placeE - _ZN39_INTERNAL_32c3d1b2_4_k_cu_aa491c3b_29944cuda3std3__45__cpo6cbeginE)
_ZN39_INTERNAL_32c3d1b2_4_k_cu_aa491c3b_29944cuda3std3__45__cpo6cbeginE:
	.zero		1
	.type		_ZN39_INTERNAL_32c3d1b2_4_k_cu_aa491c3b_29944cuda3std3__48in_placeE,@object
	.size		_ZN39_INTERNAL_32c3d1b2_4_k_cu_aa491c3b_29944cuda3std3__48in_placeE,(_ZN39_INTERNAL_32c3d1b2_4_k_cu_aa491c3b_29944cuda3std6ranges3__45__cpo9iter_moveE - _ZN39_INTERNAL_32c3d1b2_4_k_cu_aa491c3b_29944cuda3std3__48in_placeE)
_ZN39_INTERNAL_32c3d1b2_4_k_cu_aa491c3b_29944cuda3std3__48in_placeE:
	.zero		1
	.type		_ZN39_INTERNAL_32c3d1b2_4_k_cu_aa491c3b_29944cuda3std6ranges3__45__cpo9iter_moveE,@object
	.size		_ZN39_INTERNAL_32c3d1b2_4_k_cu_aa491c3b_29944cuda3std6ranges3__45__cpo9iter_moveE,(_ZN39_INTERNAL_32c3d1b2_4_k_cu_aa491c3b_29944cuda3std3__45__cpo5beginE - _ZN39_INTERNAL_32c3d1b2_4_k_cu_aa491c3b_29944cuda3std6ranges3__45__cpo9iter_moveE)
_ZN39_INTERNAL_32c3d1b2_4_k_cu_aa491c3b_29944cuda3std6ranges3__45__cpo9iter_moveE:
	.zero		1
	.type		_ZN39_INTERNAL_32c3d1b2_4_k_cu_aa491c3b_29944cuda3std3__45__cpo5beginE,@object
	.size		_ZN39_INTERNAL_32c3d1b2_4_k_cu_aa491c3b_29944cuda3std3__45__cpo5beginE,(_ZN39_INTERNAL_32c3d1b2_4_k_cu_aa491c3b_29944cuda3std3__441_GLOBAL__N__32c3d1b2_4_k_cu_aa491c3b_29946ignoreE - _ZN39_INTERNAL_32c3d1b2_4_k_cu_aa491c3b_29944cuda3std3__45__cpo5beginE)
_ZN39_INTERNAL_32c3d1b2_4_k_cu_aa491c3b_29944cuda3std3__45__cpo5beginE:
	.zero		1
	.type		_ZN39_INTERNAL_32c3d1b2_4_k_cu_aa491c3b_29944cuda3std3__441_GLOBAL__N__32c3d1b2_4_k_cu_aa491c3b_29946ignoreE,@object
	.size		_ZN39_INTERNAL_32c3d1b2_4_k_cu_aa491c3b_29944cuda3std3__441_GLOBAL__N__32c3d1b2_4_k_cu_aa491c3b_29946ignoreE,(_ZN39_INTERNAL_32c3d1b2_4_k_cu_aa491c3b_29944cute7productE - _ZN39_INTERNAL_32c3d1b2_4_k_cu_aa491c3b_29944cuda3std3__441_GLOBAL__N__32c3d1b2_4_k_cu_aa491c3b_29946ignoreE)
_ZN39_INTERNAL_32c3d1b2_4_k_cu_aa491c3b_29944cuda3std3__441_GLOBAL__N__32c3d1b2_4_k_cu_aa491c3b_29946ignoreE:
	.zero		1
	.type		_ZN39_INTERNAL_32c3d1b2_4_k_cu_aa491c3b_29944cute7productE,@object
	.size		_ZN39_INTERNAL_32c3d1b2_4_k_cu_aa491c3b_29944cute7productE,(_ZN39_INTERNAL_32c3d1b2_4_k_cu_aa491c3b_29944cuda3std3__45__cpo3endE - _ZN39_INTERNAL_32c3d1b2_4_k_cu_aa491c3b_29944cute7productE)
_ZN39_INTERNAL_32c3d1b2_4_k_cu_aa491c3b_29944cute7productE:
	.zero		1
	.type		_ZN39_INTERNAL_32c3d1b2_4_k_cu_aa491c3b_29944cuda3std3__45__cpo3endE,@object
	.size		_ZN39_INTERNAL_32c3d1b2_4_k_cu_aa491c3b_29944cuda3std3__45__cpo3endE,(_ZN39_INTERNAL_32c3d1b2_4_k_cu_aa491c3b_29944cuda3std3__419piecewise_constructE - _ZN39_INTERNAL_32c3d1b2_4_k_cu_aa491c3b_29944cuda3std3__45__cpo3endE)
_ZN39_INTERNAL_32c3d1b2_4_k_cu_aa491c3b_29944cuda3std3__45__cpo3endE:
	.zero		1
	.type		_ZN39_INTERNAL_32c3d1b2_4_k_cu_aa491c3b_29944cuda3std3__419piecewise_constructE,@object
	.size		_ZN39_INTERNAL_32c3d1b2_4_k_cu_aa491c3b_29944cuda3std3__419piecewise_constructE,(_ZN39_INTERNAL_32c3d1b2_4_k_cu_aa491c3b_29944cuda3std3__45__cpo4cendE - _ZN39_INTERNAL_32c3d1b2_4_k_cu_aa491c3b_29944cuda3std3__419piecewise_constructE)
_ZN39_INTERNAL_32c3d1b2_4_k_cu_aa491c3b_29944cuda3std3__419piecewise_constructE:
	.zero		1
	.type		_ZN39_INTERNAL_32c3d1b2_4_k_cu_aa491c3b_29944cuda3std3__45__cpo4cendE,@object
	.size		_ZN39_INTERNAL_32c3d1b2_4_k_cu_aa491c3b_29944cuda3std3__45__cpo4cendE,(_ZN39_INTERNAL_32c3d1b2_4_k_cu_aa491c3b_29944cuda3std6ranges3__45__cpo4swapE - _ZN39_INTERNAL_32c3d1b2_4_k_cu_aa491c3b_29944cuda3std3__45__cpo4cendE)
_ZN39_INTERNAL_32c3d1b2_4_k_cu_aa491c3b_29944cuda3std3__45__cpo4cendE:
	.zero		1
	.type		_ZN39_INTERNAL_32c3d1b2_4_k_cu_aa491c3b_29944cuda3std6ranges3__45__cpo4swapE,@object
	.size		_ZN39_INTERNAL_32c3d1b2_4_k_cu_aa491c3b_29944cuda3std6ranges3__45__cpo4swapE,(.L_10 - _ZN39_INTERNAL_32c3d1b2_4_k_cu_aa491c3b_29944cuda3std6ranges3__45__cpo4swapE)
_ZN39_INTERNAL_32c3d1b2_4_k_cu_aa491c3b_29944cuda3std6ranges3__45__cpo4swapE:
	.zero		1
.L_10:


//--------------------- .nv.constant0._ZN7cutlass13device_kernelINS_4gemm6kernel13GemmUniversalIN4cute5tupleIJiiiiEEENS1_10collective13CollectiveMmaINS1_35MainloopSm100TmaUmmaWarpSpecializedILi17ELi2ELi4ENS5_IJNS4_1CILi2EEENSA_ILi1EEESC_EEEEENS5_IJNSA_ILi128EEENSA_ILi64EEESG_EEENS_10bfloat16_tENS5_IJlSC_lEEESI_SJ_NS4_8TiledMMAINS4_8MMA_AtomIJNS4_26SM100_MMA_F16BF16_2x1SM_SSISI_SI_fLi128ELi64ELNS4_4UMMA5MajorE0ELSO_0ELNSN_7ScaleInE0ELSP_0EEEEEENS4_6LayoutINS5_IJSC_SC_SC_EEENS5_IJNSA_ILi0EEESU_SU_EEEEENS5_IJNS4_10UnderscoreESX_SX_EEEEENS4_18SM100_TMA_2SM_LOADENS4_14ComposedLayoutINS4_7SwizzleILi3ELi4ELi3EEENS4_18smem_ptr_flag_bitsILi16EEENSS_INS5_IJNSA_ILi8EEESG_EEENS5_IJSG_SC_EEEEEEEvNS4_8identityES10_S1A_vS1B_EENS_8epilogue10collective18CollectiveEpilogueINS1D_23Sm100TmaWarpSpecializedILi3ELi2ELi16ELb1ELb0EEEJNS5_IJSG_SG_SG_EEENS5_IJNSS_ISG_SC_EENSS_INS5_IJNSA_ILi16EEESB_EEENS5_IJSC_NSA_ILi32EEEEEEEEEEESI_SJ_SI_SJ_NS1D_6fusion15FusionCallbacksIS1H_NS1Q_13LinCombEltActINS1D_6thread4ReLuESI_fSI_fLNS_15FloatRoundStyleE2EEES1I_S1P_JEEENS4_5SM1004TMEM4LOAD26SM100_TMEM_LOAD_32dp32b16xENS4_13SM90_TMA_LOADENS11_INS12_ILi1ELi4ELi3EEES15_NSS_INS5_IJS16_S1K_EEENS5_IJS1K_SC_EEEEEEENS4_39AutoVectorizingCopyWithAssumedAlignmentILi128EEENS4_14SM90_TMA_STOREES27_S29_S29_EEEvvEEEEvNT_6ParamsE --------------------------
	.section	.nv.constant0._ZN7cutlass13device_kernelINS_4gemm6kernel13GemmUniversalIN4cute5tupleIJiiiiEEENS1_10collective13CollectiveMmaINS1_35MainloopSm100TmaUmmaWarpSpecializedILi17ELi2ELi4ENS5_IJNS4_1CILi2EEENSA_ILi1EEESC_EEEEENS5_IJNSA_ILi128EEENSA_ILi64EEESG_EEENS_10bfloat16_tENS5_IJlSC_lEEESI_SJ_NS4_8TiledMMAINS4_8MMA_AtomIJNS4_26SM100_MMA_F16BF16_2x1SM_SSISI_SI_fLi128ELi64ELNS4_4UMMA5MajorE0ELSO_0ELNSN_7ScaleInE0ELSP_0EEEEEENS4_6LayoutINS5_IJSC_SC_SC_EEENS5_IJNSA_ILi0EEESU_SU_EEEEENS5_IJNS4_10UnderscoreESX_SX_EEEEENS4_18SM100_TMA_2SM_LOADENS4_14ComposedLayoutINS4_7SwizzleILi3ELi4ELi3EEENS4_18smem_ptr_flag_bitsILi16EEENSS_INS5_IJNSA_ILi8EEESG_EEENS5_IJSG_SC_EEEEEEEvNS4_8identityES10_S1A_vS1B_EENS_8epilogue10collective18CollectiveEpilogueINS1D_23Sm100TmaWarpSpecializedILi3ELi2ELi16ELb1ELb0EEEJNS5_IJSG_SG_SG_EEENS5_IJNSS_ISG_SC_EENSS_INS5_IJNSA_ILi16EEESB_EEENS5_IJSC_NSA_ILi32EEEEEEEEEEESI_SJ_SI_SJ_NS1D_6fusion15FusionCallbacksIS1H_NS1Q_13LinCombEltActINS1D_6thread4ReLuESI_fSI_fLNS_15FloatRoundStyleE2EEES1I_S1P_JEEENS4_5SM1004TMEM4LOAD26SM100_TMEM_LOAD_32dp32b16xENS4_13SM90_TMA_LOADENS11_INS12_ILi1ELi4ELi3EEES15_NSS_INS5_IJS16_S1K_EEENS5_IJS1K_SC_EEEEEEENS4_39AutoVectorizingCopyWithAssumedAlignmentILi128EEENS4_14SM90_TMA_STOREES27_S29_S29_EEEvvEEEEvNT_6ParamsE,"a",@progbits
	.sectionflags	@""
	.align	4
.nv.constant0._ZN7cutlass13device_kernelINS_4gemm6kernel13GemmUniversalIN4cute5tupleIJiiiiEEENS1_10collective13CollectiveMmaINS1_35MainloopSm100TmaUmmaWarpSpecializedILi17ELi2ELi4ENS5_IJNS4_1CILi2EEENSA_ILi1EEESC_EEEEENS5_IJNSA_ILi128EEENSA_ILi64EEESG_EEENS_10bfloat16_tENS5_IJlSC_lEEESI_SJ_NS4_8TiledMMAINS4_8MMA_AtomIJNS4_26SM100_MMA_F16BF16_2x1SM_SSISI_SI_fLi128ELi64ELNS4_4UMMA5MajorE0ELSO_0ELNSN_7ScaleInE0ELSP_0EEEEEENS4_6LayoutINS5_IJSC_SC_SC_EEENS5_IJNSA_ILi0EEESU_SU_EEEEENS5_IJNS4_10UnderscoreESX_SX_EEEEENS4_18SM100_TMA_2SM_LOADENS4_14ComposedLayoutINS4_7SwizzleILi3ELi4ELi3EEENS4_18smem_ptr_flag_bitsILi16EEENSS_INS5_IJNSA_ILi8EEESG_EEENS5_IJSG_SC_EEEEEEEvNS4_8identityES10_S1A_vS1B_EENS_8epilogue10collective18CollectiveEpilogueINS1D_23Sm100TmaWarpSpecializedILi3ELi2ELi16ELb1ELb0EEEJNS5_IJSG_SG_SG_EEENS5_IJNSS_ISG_SC_EENSS_INS5_IJNSA_ILi16EEESB_EEENS5_IJSC_NSA_ILi32EEEEEEEEEEESI_SJ_SI_SJ_NS1D_6fusion15FusionCallbacksIS1H_NS1Q_13LinCombEltActINS1D_6thread4ReLuESI_fSI_fLNS_15FloatRoundStyleE2EEES1I_S1P_JEEENS4_5SM1004TMEM4LOAD26SM100_TMEM_LOAD_32dp32b16xENS4_13SM90_TMA_LOADENS11_INS12_ILi1ELi4ELi3EEES15_NSS_INS5_IJS16_S1K_EEENS5_IJS1K_SC_EEEEEEENS4_39AutoVectorizingCopyWithAssumedAlignmentILi128EEENS4_14SM90_TMA_STOREES27_S29_S29_EEEvvEEEEvNT_6ParamsE:
	.zero		2944


//--------------------- SYMBOLS --------------------------

	.type		.nv.reservedSmem.offset0,@object
	.size		.nv.reservedSmem.offset0,0x4
	.type		.nv.reservedSmem.cap,@object
	.size		.nv.reservedSmem.cap,0x4
	.type		__assertfail,@function
